# CuTe-DSL kernel — source=cudnn_frontend_dsl family=gemm_amax
# config = {"ab_dtype": "Float4E2M1FN", "sf_vec": 16, "d_dtype": "Float8E4M3FN", "mma_mn": [128, 256], "cluster_mn": [1, 1]}


// ===== COMPILED SASS (sm_100a) =====

	.target	sm_100a

	.elftype	@"ET_EXEC"


//--------------------- .note.nv.tkinfo           --------------------------
	.section	.note.nv.tkinfo,"",@"SHT_NOTE"
	.sectionflags	@"SHF_NOTE_NV_TKINFO"
	.tkinfo
        /*0018*/ 	.word	0x00000081
        /*0030*/ 	.string	""
        /*0030*/ 	.string	"ptxas"
        /*0030*/ 	.string	"Cuda compilation tools, release 12.9, V12.9.83"
        /*0030*/ 	.string	"Build system must define TOOLS_VERSION_EXTENDED"
        /*0030*/ 	.string	"-O 3 -arch sm_100a "



//--------------------- .note.nv.cuver            --------------------------
	.section	.note.nv.cuver,"",@"SHT_NOTE"
	.sectionflags	@"SHF_NOTE_NV_CUVER"
        /*0018*/ 	.short	0x0001
        /*001a*/ 	.short	0x0064
        /*001c*/ 	.short	0x0001
        /*001e*/ 	.short	0x0000
        /*0020*/ 	.short	0x0001
        /*0022*/ 	.short	0x0000


//--------------------- .nv.info                  --------------------------
	.section	.nv.info,"",@"SHT_CUDA_INFO"
	.align	4


	//----- nvinfo : EIATTR_REGCOUNT
	.align		4
        /*0000*/ 	.byte	0x04, 0x2f
        /*0002*/ 	.short	(.L_4 - .L_3)
	.align		4
.L_3:
        /*0004*/ 	.word	index@(kernel_cutlass_kernel_cudnngemm_amaxdense_blockscaled_gemm_persistent_amaxSm100BlockScaledPersistentDenseGemmKernel_object_at__TiledMMA_ThrLayoutVMNK11110000_PermutationMNK____MMAAtom_Thr_0)
        /*0008*/ 	.word	0x0000002e


	//----- nvinfo : EIATTR_FRAME_SIZE
	.align		4
.L_4:
        /*000c*/ 	.byte	0x04, 0x11
        /*000e*/ 	.short	(.L_6 - .L_5)
	.align		4
.L_5:
        /*0010*/ 	.word	index@($__internal_2_$__cuda_sm10x_tcgen05_guardrail_trap_unallocated_columns_being_dealloced)
        /*0014*/ 	.word	0x00000000


	//----- nvinfo : EIATTR_FRAME_SIZE
	.align		4
.L_6:
        /*0018*/ 	.byte	0x04, 0x11
        /*001a*/ 	.short	(.L_8 - .L_7)
	.align		4
.L_7:
        /*001c*/ 	.word	index@($__internal_1_$__cuda_sm10x_tcgen05_guardrail_trap_phase_invalid_during_alloc)
        /*0020*/ 	.word	0x00000000


	//----- nvinfo : EIATTR_FRAME_SIZE
	.align		4
.L_8:
        /*0024*/ 	.byte	0x04, 0x11
        /*0026*/ 	.short	(.L_10 - .L_9)
	.align		4
.L_9:
        /*0028*/ 	.word	index@($__internal_0_$__cuda_sm10x_tcgen05_guardrail_trap_col_being_dealloced_not_returned_by_alloc)
        /*002c*/ 	.word	0x00000000


	//----- nvinfo : EIATTR_FRAME_SIZE
	.align		4
.L_10:
        /*0030*/ 	.byte	0x04, 0x11
        /*0032*/ 	.short	(.L_12 - .L_11)
	.align		4
.L_11:
        /*0034*/ 	.word	index@(kernel_cutlass_kernel_cudnngemm_amaxdense_blockscaled_gemm_persistent_amaxSm100BlockScaledPersistentDenseGemmKernel_object_at__TiledMMA_ThrLayoutVMNK11110000_PermutationMNK____MMAAtom_Thr_0)
        /*0038*/ 	.word	0x00000000


	//----- nvinfo : EIATTR_MIN_STACK_SIZE
	.align		4
.L_12:
        /*003c*/ 	.byte	0x04, 0x12
        /*003e*/ 	.short	(.L_14 - .L_13)
	.align		4
.L_13:
        /*0040*/ 	.word	index@(kernel_cutlass_kernel_cudnngemm_amaxdense_blockscaled_gemm_persistent_amaxSm100BlockScaledPersistentDenseGemmKernel_object_at__TiledMMA_ThrLayoutVMNK11110000_PermutationMNK____MMAAtom_Thr_0)
        /*0044*/ 	.word	0x00000000
.L_14:


//--------------------- .nv.info.kernel_cutlass_kernel_cudnngemm_amaxdense_blockscaled_gemm_persistent_amaxSm100BlockScaledPersistentDenseGemmKernel_object_at__TiledMMA_ThrLayoutVMNK11110000_PermutationMNK____MMAAtom_Thr_0 --------------------------
	.section	.nv.info.kernel_cutlass_kernel_cudnngemm_amaxdense_blockscaled_gemm_persistent_amaxSm100BlockScaledPersistentDenseGemmKernel_object_at__TiledMMA_ThrLayoutVMNK11110000_PermutationMNK____MMAAtom_Thr_0,"",@"SHT_CUDA_INFO"
	.sectionflags	@""
	.align	4


	//----- nvinfo : EIATTR_CUDA_API_VERSION
	.align		4
        /*0000*/ 	.byte	0x04, 0x37
        /*0002*/ 	.short	(.L_16 - .L_15)
.L_15:
        /*0004*/ 	.word	0x00000081


	//----- nvinfo : EIATTR_KPARAM_INFO
	.align		4
.L_16:
        /*0008*/ 	.byte	0x04, 0x17
        /*000a*/ 	.short	(.L_18 - .L_17)
.L_17:
        /*000c*/ 	.word	0x00000000
        /*0010*/ 	.short	0x000a
        /*0012*/ 	.short	0x02e0
        /*0014*/ 	.byte	0x00, 0xf0, 0x31, 0x00


	//----- nvinfo : EIATTR_KPARAM_INFO
	.align		4
.L_18:
        /*0018*/ 	.byte	0x04, 0x17
        /*001a*/ 	.short	(.L_20 - .L_19)
.L_19:
        /*001c*/ 	.word	0x00000000
        /*0020*/ 	.short	0x0009
        /*0022*/ 	.short	0x02d4
        /*0024*/ 	.byte	0x00, 0xf0, 0x31, 0x00


	//----- nvinfo : EIATTR_KPARAM_INFO
	.align		4
.L_20:
        /*0028*/ 	.byte	0x04, 0x17
        /*002a*/ 	.short	(.L_22 - .L_21)
.L_21:
        /*002c*/ 	.word	0x00000000
        /*0030*/ 	.short	0x0008
        /*0032*/ 	.short	0x02c8
        /*0034*/ 	.byte	0x00, 0xf0, 0x31, 0x00


	//----- nvinfo : EIATTR_KPARAM_INFO
	.align		4
.L_22:
        /*0038*/ 	.byte	0x04, 0x17
        /*003a*/ 	.short	(.L_24 - .L_23)
.L_23:
        /*003c*/ 	.word	0x00000000
        /*0040*/ 	.short	0x0007
        /*0042*/ 	.short	0x02c0
        /*0044*/ 	.byte	0x00, 0xf0, 0x21, 0x00


	//----- nvinfo : EIATTR_KPARAM_INFO
	.align		4
.L_24:
        /*0048*/ 	.byte	0x04, 0x17
        /*004a*/ 	.short	(.L_26 - .L_25)
.L_25:
        /*004c*/ 	.word	0x00000000
        /*0050*/ 	.short	0x0006
        /*0052*/ 	.short	0x0240
        /*0054*/ 	.byte	0x00, 0xf0, 0x01, 0x02


	//----- nvinfo : EIATTR_KPARAM_INFO
	.align		4
.L_26:
        /*0058*/ 	.byte	0x04, 0x17
        /*005a*/ 	.short	(.L_28 - .L_27)
.L_27:
        /*005c*/ 	.word	0x00000000
        /*0060*/ 	.short	0x0005
        /*0062*/ 	.short	0x01c0
        /*0064*/ 	.byte	0x00, 0xf0, 0x01, 0x02


	//----- nvinfo : EIATTR_KPARAM_INFO
	.align		4
.L_28:
        /*0068*/ 	.byte	0x04, 0x17
        /*006a*/ 	.short	(.L_30 - .L_29)
.L_29:
        /*006c*/ 	.word	0x00000000
        /*0070*/ 	.short	0x0004
        /*0072*/ 	.short	0x0140
        /*0074*/ 	.byte	0x00, 0xf0, 0x01, 0x02


	//----- nvinfo : EIATTR_KPARAM_INFO
	.align		4
.L_30:
        /*0078*/ 	.byte	0x04, 0x17
        /*007a*/ 	.short	(.L_32 - .L_31)
.L_31:
        /*007c*/ 	.word	0x00000000
        /*0080*/ 	.short	0x0003
        /*0082*/ 	.short	0x00c0
        /*0084*/ 	.byte	0x00, 0xf0, 0x01, 0x02


	//----- nvinfo : EIATTR_KPARAM_INFO
	.align		4
.L_32:
        /*0088*/ 	.byte	0x04, 0x17
        /*008a*/ 	.short	(.L_34 - .L_33)
.L_33:
        /*008c*/ 	.word	0x00000000
        /*0090*/ 	.short	0x0002
        /*0092*/ 	.short	0x0040
        /*0094*/ 	.byte	0x00, 0xf0, 0x01, 0x02


	//----- nvinfo : EIATTR_KPARAM_INFO
	.align		4
.L_34:
        /*0098*/ 	.byte	0x04, 0x17
        /*009a*/ 	.short	(.L_36 - .L_35)
.L_35:
        /*009c*/ 	.word	0x00000000
        /*00a0*/ 	.short	0x0001
        /*00a2*/ 	.short	0x000c
        /*00a4*/ 	.byte	0x00, 0xf0, 0x31, 0x00


	//----- nvinfo : EIATTR_KPARAM_INFO
	.align		4
.L_36:
        /*00a8*/ 	.byte	0x04, 0x17
        /*00aa*/ 	.short	(.L_38 - .L_37)
.L_37:
        /*00ac*/ 	.word	0x00000000
        /*00b0*/ 	.short	0x0000
        /*00b2*/ 	.short	0x0000
        /*00b4*/ 	.byte	0x00, 0xf0, 0x31, 0x00


	//----- nvinfo : EIATTR_AT_ENTRY_FRAGMENTS
	.align		4
.L_38:
        /*00b8*/ 	.byte	0x04, 0x4f
        /*00ba*/ 	.short	(.L_40 - .L_39)


	//   ....[0]....
.L_39:
        /*00bc*/ 	.word	0x00000004


	//----- nvinfo : EIATTR_RESERVED_SMEM_USED
	.align		4
.L_40:
        /*00c0*/ 	.byte	0x01, 0x41
	.zero		2


	//----- nvinfo : EIATTR_SPARSE_MMA_MASK
	.align		4
        /*00c4*/ 	.byte	0x03, 0x50
        /*00c6*/ 	.short	0x0000


	//----- nvinfo : EIATTR_TCGEN05_1CTA_USED
	.align		4
        /*00c8*/ 	.byte	0x01, 0x51
	.zero		2


	//----- nvinfo : EIATTR_MAXREG_COUNT
	.align		4
        /*00cc*/ 	.byte	0x03, 0x1b
        /*00ce*/ 	.short	0x00ff


	//----- nvinfo : EIATTR_NUM_BARRIERS
	.align		4
        /*00d0*/ 	.byte	0x02, 0x4c
        /*00d2*/ 	.byte	0x04
	.zero		1


	//----- nvinfo : EIATTR_INT_WARP_WIDE_INSTR_OFFSETS
	.align		4
        /*00d4*/ 	.byte	0x04, 0x31
        /*00d6*/ 	.short	(.L_42 - .L_41)


	//   ....[0]....
.L_41:
        /*00d8*/ 	.word	0x00002bc0


	//   ....[1]....
        /*00dc*/ 	.word	0x00002bf0


	//----- nvinfo : EIATTR_COOP_GROUP_MASK_REGIDS
	.align		4
.L_42:
        /*00e0*/ 	.byte	0x04, 0x29
        /*00e2*/ 	.short	(.L_44 - .L_43)


	//   ....[0]....
.L_43:
        /*00e4*/ 	.word	0xffffffff


	//   ....[1]....
        /*00e8*/ 	.word	0xffffffff


	//   ....[2]....
        /*00ec*/ 	.word	0xffffffff


	//   ....[3]....
        /*00f0*/ 	.word	0xffffffff


	//   ....[4]....
        /*00f4*/ 	.word	0xffffffff


	//----- nvinfo : EIATTR_COOP_GROUP_INSTR_OFFSETS
	.align		4
.L_44:
        /*00f8*/ 	.byte	0x04, 0x28
        /*00fa*/ 	.short	(.L_46 - .L_45)


	//   ....[0]....
.L_45:
        /*00fc*/ 	.word	0x00001a60


	//   ....[1]....
        /*0100*/ 	.word	0x00001d20


	//   ....[2]....
        /*0104*/ 	.word	0x000026f0


	//   ....[3]....
        /*0108*/ 	.word	0x00002a60


	//   ....[4]....
        /*010c*/ 	.word	0x00002ca0


	//----- nvinfo : EIATTR_VRC_CTA_INIT_COUNT
	.align		4
.L_46:
        /*0110*/ 	.byte	0x02, 0x4a
        /*0112*/ 	.byte	0x80
	.zero		1


	//----- nvinfo : EIATTR_MBARRIER_INSTR_OFFSETS
	.align		4
        /*0114*/ 	.byte	0x04, 0x39
        /*0116*/ 	.short	(.L_48 - .L_47)


	//   ....[0]....
.L_47:
        /*0118*/ 	.word	0x00000290
        /*011c*/ 	.word	0x000000ff
        /*0120*/ 	.word	0x00000000
        /*0124*/ 	.short	0x0100
        /*0126*/ 	.byte	0x04
	.zero		1


	//   ....[1]....
        /*0128*/ 	.word	0x000002a0
        /*012c*/ 	.word	0x000000ff
        /*0130*/ 	.word	0x00000008
        /*0134*/ 	.short	0x0100
        /*0136*/ 	.byte	0x04
	.zero		1


	//   ....[2]....
        /*0138*/ 	.word	0x000002b0
        /*013c*/ 	.word	0x000000ff
        /*0140*/ 	.word	0x00000010
        /*0144*/ 	.short	0x0100
        /*0146*/ 	.byte	0x04
	.zero		1


	//   ....[3]....
        /*0148*/ 	.word	0x000002c0
        /*014c*/ 	.word	0x000000ff
        /*0150*/ 	.word	0x00000018
        /*0154*/ 	.short	0x0100
        /*0156*/ 	.byte	0x04
	.zero		1


	//   ....[4]....
        /*0158*/ 	.word	0x000002d0
        /*015c*/ 	.word	0x000000ff
        /*0160*/ 	.word	0x00000020
        /*0164*/ 	.short	0x0100
        /*0166*/ 	.byte	0x04
	.zero		1


	//   ....[5]....
        /*0168*/ 	.word	0x000002e0
        /*016c*/ 	.word	0x000000ff
        /*0170*/ 	.word	0x00000028
        /*0174*/ 	.short	0x0100
        /*0176*/ 	.byte	0x04
	.zero		1


	//   ....[6]....
        /*0178*/ 	.word	0x000002f0
        /*017c*/ 	.word	0x000000ff
        /*0180*/ 	.word	0x00000030
        /*0184*/ 	.short	0x0100
        /*0186*/ 	.byte	0x04
	.zero		1


	//   ....[7]....
        /*0188*/ 	.word	0x00000300
        /*018c*/ 	.word	0x000000ff
        /*0190*/ 	.word	0x00000038
        /*0194*/ 	.short	0x0100
        /*0196*/ 	.byte	0x04
	.zero		1


	//   ....[8]....
        /*0198*/ 	.word	0x00000410
        /*019c*/ 	.word	0x000000ff
        /*01a0*/ 	.word	0x00000040
        /*01a4*/ 	.short	0x0100
        /*01a6*/ 	.byte	0x04
	.zero		1


	//   ....[9]....
        /*01a8*/ 	.word	0x00000420
        /*01ac*/ 	.word	0x000000ff
        /*01b0*/ 	.word	0x00000048
        /*01b4*/ 	.short	0x0100
        /*01b6*/ 	.byte	0x04
	.zero		1


	//   ....[10]....
        /*01b8*/ 	.word	0x000007f0
        /*01bc*/ 	.word	0x000000ff
        /*01c0*/ 	.word	0x00000020
        /*01c4*/ 	.short	0x010a
        /*01c6*/ 	.byte	0x08
	.zero		1


	//   ....[11]....
        /*01c8*/ 	.word	0x00000a00
        /*01cc*/ 	.word	0x000000ff
        /*01d0*/ 	.word	0x00000020
        /*01d4*/ 	.short	0x010a
        /*01d6*/ 	.byte	0x19
	.zero		1


	//   ....[12]....
        /*01d8*/ 	.word	0x00000b50
        /*01dc*/ 	.word	0x000000ff
        /*01e0*/ 	.word	0x00000020
        /*01e4*/ 	.short	0x010a
        /*01e6*/ 	.byte	0x0e
	.zero		1


	//   ....[13]....
        /*01e8*/ 	.word	0x00000eb0
        /*01ec*/ 	.word	0x000000ff
        /*01f0*/ 	.word	0x00000020
        /*01f4*/ 	.short	0x010a
        /*01f6*/ 	.byte	0x04
	.zero		1


	//   ....[14]....
        /*01f8*/ 	.word	0x000013f0
        /*01fc*/ 	.word	0x000000ff
        /*0200*/ 	.word	0x00000000
        /*0204*/ 	.short	0x010a
        /*0206*/ 	.byte	0x06
	.zero		1


	//   ....[15]....
        /*0208*/ 	.word	0x00001400
        /*020c*/ 	.word	0x000000ff
        /*0210*/ 	.word	0x00000048
        /*0214*/ 	.short	0x010a
        /*0216*/ 	.byte	0x32
	.zero		1


	//   ....[16]....
        /*0218*/ 	.word	0x00001720
        /*021c*/ 	.word	0x000000ff
        /*0220*/ 	.word	0x00000000
        /*0224*/ 	.short	0x010a
        /*0226*/ 	.byte	0x28
	.zero		1


	//   ....[17]....
        /*0228*/ 	.word	0x00001910
        /*022c*/ 	.word	0x000000ff
        /*0230*/ 	.word	0x00000000
        /*0234*/ 	.short	0x010a
        /*0236*/ 	.byte	0x30
	.zero		1


	//   ....[18]....
        /*0238*/ 	.word	0x00001a00
        /*023c*/ 	.word	0x00000009
        /*0240*/ 	.word	0x00000048
        /*0244*/ 	.short	0x010a
        /*0246*/ 	.byte	0xff
	.zero		1


	//   ....[19]....
        /*0248*/ 	.word	0x00002230
        /*024c*/ 	.word	0x00000005
        /*0250*/ 	.word	0x00000040
        /*0254*/ 	.short	0x010a
        /*0256*/ 	.byte	0xff
	.zero		1


	//   ....[20]....
        /*0258*/ 	.word	0x000028d0
        /*025c*/ 	.word	0x000000ff
        /*0260*/ 	.word	0x00000048
        /*0264*/ 	.short	0x0101
        /*0266*/ 	.byte	0x11
	.zero		1


	//   ....[21]....
        /*0268*/ 	.word	0x00002d00
        /*026c*/ 	.word	0x00000000
        /*0270*/ 	.word	0x00000020
        /*0274*/ 	.short	0x010a
        /*0276*/ 	.byte	0xff
	.zero		1


	//   ....[22]....
        /*0278*/ 	.word	0x00002d80
        /*027c*/ 	.word	0x00000000
        /*0280*/ 	.word	0x00000020
        /*0284*/ 	.short	0x010a
        /*0286*/ 	.byte	0xff
	.zero		1


	//   ....[23]....
        /*0288*/ 	.word	0x00002e00
        /*028c*/ 	.word	0x00000000
        /*0290*/ 	.word	0x00000048
        /*0294*/ 	.short	0x010a
        /*0296*/ 	.byte	0xff
	.zero		1


	//   ....[24]....
        /*0298*/ 	.word	0x00002e80
        /*029c*/ 	.word	0x00000000
        /*02a0*/ 	.word	0x00000000
        /*02a4*/ 	.short	0x010a
        /*02a6*/ 	.byte	0xff
	.zero		1


	//   ....[25]....
        /*02a8*/ 	.word	0x00002ee0
        /*02ac*/ 	.word	0x00000009
        /*02b0*/ 	.word	0x00000048
        /*02b4*/ 	.short	0x010a
        /*02b6*/ 	.byte	0xff
	.zero		1


	//   ....[26]....
        /*02b8*/ 	.word	0x00002f50
        /*02bc*/ 	.word	0x00000005
        /*02c0*/ 	.word	0x00000040
        /*02c4*/ 	.short	0x010a
        /*02c6*/ 	.byte	0xff
	.zero		1


	//----- nvinfo : EIATTR_NUM_MBARRIERS
	.align		4
.L_48:
        /*02c8*/ 	.byte	0x03, 0x38
        /*02ca*/ 	.short	0x000a


	//----- nvinfo : EIATTR_EXIT_INSTR_OFFSETS
	.align		4
        /*02cc*/ 	.byte	0x04, 0x1c
        /*02ce*/ 	.short	(.L_50 - .L_49)


	//   ....[0]....
.L_49:
        /*02d0*/ 	.word	0x00001a30


	//   ....[1]....
        /*02d4*/ 	.word	0x00002cc0


	//----- nvinfo : EIATTR_REQNTID
	.align		4
.L_50:
        /*02d8*/ 	.byte	0x04, 0x10
        /*02da*/ 	.short	(.L_52 - .L_51)
.L_51:
        /*02dc*/ 	.word	0x000000c0
        /*02e0*/ 	.word	0x00000001
        /*02e4*/ 	.word	0x00000001


	//----- nvinfo : EIATTR_CRS_STACK_SIZE
	.align		4
.L_52:
        /*02e8*/ 	.byte	0x04, 0x1e
        /*02ea*/ 	.short	(.L_54 - .L_53)
.L_53:
        /*02ec*/ 	.word	0x00000000


	//----- nvinfo : EIATTR_CBANK_PARAM_SIZE
	.align		4
.L_54:
        /*02f0*/ 	.byte	0x03, 0x19
        /*02f2*/ 	.short	0x02ec


	//----- nvinfo : EIATTR_PARAM_CBANK
	.align		4
        /*02f4*/ 	.byte	0x04, 0x0a
        /*02f6*/ 	.short	(.L_56 - .L_55)
	.align		4
.L_55:
        /*02f8*/ 	.word	index@(.nv.constant0.kernel_cutlass_kernel_cudnngemm_amaxdense_blockscaled_gemm_persistent_amaxSm100BlockScaledPersistentDenseGemmKernel_object_at__TiledMMA_ThrLayoutVMNK11110000_PermutationMNK____MMAAtom_Thr_0)
        /*02fc*/ 	.short	0x0380
        /*02fe*/ 	.short	0x02ec


	//----- nvinfo : EIATTR_SW_WAR
	.align		4
.L_56:
        /*0300*/ 	.byte	0x04, 0x36
        /*0302*/ 	.short	(.L_58 - .L_57)
.L_57:
        /*0304*/ 	.word	0x00000008
.L_58:


//--------------------- .nv.compat                --------------------------
	.section	.nv.compat,"",@"SHT_CUDA_COMPAT_INFO"
	.align	4
        /*0000*/ 	.byte	0x02, 0x02, 0x02, 0x00, 0x02, 0x05, 0x05, 0x00, 0x02, 0x03, 0x01, 0x00, 0x02, 0x06, 0x01, 0x00


//--------------------- .nv.callgraph             --------------------------
	.section	.nv.callgraph,"",@"SHT_CUDA_CALLGRAPH"
	.align	4
	.sectionentsize	8
	.align		4
        /*0000*/ 	.word	0x00000000
	.align		4
        /*0004*/ 	.word	0xffffffff
	.align		4
        /*0008*/ 	.word	0x00000000
	.align		4
        /*000c*/ 	.word	0xfffffffe
	.align		4
        /*0010*/ 	.word	0x00000000
	.align		4
        /*0014*/ 	.word	0xfffffffd
	.align		4
        /*0018*/ 	.word	0x00000000
	.align		4
        /*001c*/ 	.word	0xfffffffc


//--------------------- .text.kernel_cutlass_kernel_cudnngemm_amaxdense_blockscaled_gemm_persistent_amaxSm100BlockScaledPersistentDenseGemmKernel_object_at__TiledMMA_ThrLayoutVMNK11110000_PermutationMNK____MMAAtom_Thr_0 --------------------------
	.section	.text.kernel_cutlass_kernel_cudnngemm_amaxdense_blockscaled_gemm_persistent_amaxSm100BlockScaledPersistentDenseGemmKernel_object_at__TiledMMA_ThrLayoutVMNK11110000_PermutationMNK____MMAAtom_Thr_0,"ax",@progbits
	.align	128
        .global         kernel_cutlass_kernel_cudnngemm_amaxdense_blockscaled_gemm_persistent_amaxSm100BlockScaledPersistentDenseGemmKernel_object_at__TiledMMA_ThrLayoutVMNK11110000_PermutationMNK____MMAAtom_Thr_0
        .type           kernel_cutlass_kernel_cudnngemm_amaxdense_blockscaled_gemm_persistent_amaxSm100BlockScaledPersistentDenseGemmKernel_object_at__TiledMMA_ThrLayoutVMNK11110000_PermutationMNK____MMAAtom_Thr_0,@function
        .size           kernel_cutlass_kernel_cudnngemm_amaxdense_blockscaled_gemm_persistent_amaxSm100BlockScaledPersistentDenseGemmKernel_object_at__TiledMMA_ThrLayoutVMNK11110000_PermutationMNK____MMAAtom_Thr_0,(.L_x_45 - kernel_cutlass_kernel_cudnngemm_amaxdense_blockscaled_gemm_persistent_amaxSm100BlockScaledPersistentDenseGemmKernel_object_at__TiledMMA_ThrLayoutVMNK11110000_PermutationMNK____MMAAtom_Thr_0)
        .other          kernel_cutlass_kernel_cudnngemm_amaxdense_blockscaled_gemm_persistent_amaxSm100BlockScaledPersistentDenseGemmKernel_object_at__TiledMMA_ThrLayoutVMNK11110000_PermutationMNK____MMAAtom_Thr_0,@"STO_CUDA_ENTRY STV_DEFAULT"
kernel_cutlass_kernel_cudnngemm_amaxdense_blockscaled_gemm_persistent_amaxSm100BlockScaledPersistentDenseGemmKernel_object_at__TiledMMA_ThrLayoutVMNK11110000_PermutationMNK____MMAAtom_Thr_0:
.text.kernel_cutlass_kernel_cudnngemm_amaxdense_blockscaled_gemm_persistent_amaxSm100BlockScaledPersistentDenseGemmKernel_object_at__TiledMMA_ThrLayoutVMNK11110000_PermutationMNK____MMAAtom_Thr_0:
[----:B------:R-:W1:Y:S01]  /*0000*/  LDC R1, c[0x0][0x37c] ;  /* 0x0000df00ff017b82 */ /* 0x000e620000000800 */
[----:B------:R-:W2:Y:S01]  /*0010*/  S2R R3, SR_TID.X ;  /* 0x0000000000037919 */ /* 0x000ea20000002100 */
[----:B------:R-:W3:Y:S01]  /*0020*/  LDCU.U8 UR4, c[0x0][0x382] ;  /* 0x00007040ff0477ac */ /* 0x000ee20008000000 */
[----:B------:R-:W4:Y:S01]  /*0030*/  LDCU.U8 UR6, c[0x0][0x381] ;  /* 0x00007020ff0677ac */ /* 0x000f220008000000 */
[----:B---3--:R-:W-:Y:S02]  /*0040*/  ULOP3.LUT UR5, UR4, 0x1, URZ, 0xc0, !UPT ;  /* 0x0000000104057892 */ /* 0x008fe4000f8ec0ff */
[----:B----4-:R-:W-:Y:S02]  /*0050*/  ULOP3.LUT UR4, UR6, 0x1, URZ, 0xc0, !UPT ;  /* 0x0000000106047892 */ /* 0x010fe4000f8ec0ff */
[----:B------:R-:W-:Y:S02]  /*0060*/  UISETP.NE.U32.AND UP6, UPT, UR5, 0x1, UPT ;  /* 0x000000010500788c */ /* 0x000fe4000bfc5070 */
[----:B------:R-:W-:Y:S01]  /*0070*/  UISETP.NE.U32.AND UP5, UPT, UR4, 0x1, UPT ;  /* 0x000000010400788c */ /* 0x000fe2000bfa5070 */
[----:B--2---:R-:W-:-:S04]  /*0080*/  SHF.R.U32.HI R5, RZ, 0x5, R3 ;  /* 0x00000005ff057819 */ /* 0x004fc80000011603 */
[----:B------:R-:W-:-:S13]  /*0090*/  ISETP.NE.AND P1, PT, R5, 0x5, PT ;  /* 0x000000050500780c */ /* 0x000fda0003f25270 */
[----:B-1----:R-:W-:Y:S05]  /*00a0*/  @P1 BRA `(.L_x_0) ;  /* 0x0000000000481947 */ /* 0x002fea0003800000 */
[----:B------:R-:W1:Y:S02]  /*00b0*/  LDCU.64 UR4, c[0x0][0x348] ;  /* 0x00006900ff0477ac */ /* 0x000e640008000a00 */
[----:B-1----:R-:W-:Y:S02]  /*00c0*/  UIADD3 UR12, UP4, UPT, UR4, 0x40, URZ ;  /* 0x00000040040c7890 */ /* 0x002fe4000ff9e0ff */
[----:B------:R-:W-:Y:S02]  /*00d0*/  UIADD3 UR10, UP3, UPT, UR4, 0xc0, URZ ;  /* 0x000000c0040a7890 */ /* 0x000fe4000ff7e0ff */
[----:B------:R-:W-:Y:S02]  /*00e0*/  UIADD3 UR8, UP2, UPT, UR4, 0x140, URZ ;  /* 0x0000014004087890 */ /* 0x000fe4000ff5e0ff */
[----:B------:R-:W-:Y:S02]  /*00f0*/  UIADD3 UR6, UP1, UPT, UR4, 0x1c0, URZ ;  /* 0x000001c004067890 */ /* 0x000fe4000ff3e0ff */
[----:B------:R-:W-:-:S02]  /*0100*/  UIADD3 UR4, UP0, UPT, UR4, 0x240, URZ ;  /* 0x0000024004047890 */ /* 0x000fc4000ff1e0ff */
[----:B------:R-:W-:Y:S02]  /*0110*/  UIADD3.X UR13, UPT, UPT, URZ, UR5, URZ, UP4, !UPT ;  /* 0x00000005ff0d7290 */ /* 0x000fe4000a7fe4ff */
[----:B------:R-:W-:Y:S02]  /*0120*/  UIADD3.X UR11, UPT, UPT, URZ, UR5, URZ, UP3, !UPT ;  /* 0x00000005ff0b7290 */ /* 0x000fe40009ffe4ff */
[----:B------:R-:W-:Y:S02]  /*0130*/  UIADD3.X UR9, UPT, UPT, URZ, UR5, URZ, UP2, !UPT ;  /* 0x00000005ff097290 */ /* 0x000fe400097fe4ff */
[----:B------:R-:W-:Y:S02]  /*0140*/  UIADD3.X UR7, UPT, UPT, URZ, UR5, URZ, UP1, !UPT ;  /* 0x00000005ff077290 */ /* 0x000fe40008ffe4ff */
[----:B------:R-:W-:Y:S01]  /*0150*/  UIADD3.X UR5, UPT, UPT, URZ, UR5, URZ, UP0, !UPT ;  /* 0x00000005ff057290 */ /* 0x000fe200087fe4ff */
[----:B------:R1:W-:Y:S02]  /*0160*/  UTMACCTL.PF [UR12] ;  /* 0x000000000c0079b9 */ /* 0x0003e40008040000 */
[----:B------:R1:W-:Y:S02]  /*0170*/  UTMACCTL.PF [UR10] ;  /* 0x000000000a0079b9 */ /* 0x0003e40008040000 */
[----:B------:R1:W-:Y:S02]  /*0180*/  UTMACCTL.PF [UR8] ;  /* 0x00000000080079b9 */ /* 0x0003e40008040000 */
[----:B------:R1:W-:Y:S02]  /*0190*/  UTMACCTL.PF [UR6] ;  /* 0x00000000060079b9 */ /* 0x0003e40008040000 */
[----:B------:R1:W-:Y:S01]  /*01a0*/  UTMACCTL.PF [UR4] ;  /* 0x00000000040079b9 */ /* 0x0003e20008040000 */
[----:B------:R-:W-:Y:S01]  /*01b0*/  UPLOP3.LUT UP4, UPT, UPT, UPT, UPT, 0x40, 0x4 ;  /* 0x000000000004789c */ /* 0x000fe20003f8e870 */
[----:B-1----:R-:W-:Y:S10]  /*01c0*/  BRA `(.L_x_1) ;  /* 0x0000000000547947 */ /* 0x002ff40003800000 */
.L_x_0:
[----:B------:R-:W-:Y:S01]  /*01d0*/  ISETP.NE.AND P0, PT, R5, RZ, PT ;  /* 0x000000ff0500720c */ /* 0x000fe20003f05270 */
[----:B------:R-:W-:-:S12]  /*01e0*/  UPLOP3.LUT UP4, UPT, UPT, UPT, UPT, 0x40, 0x4 ;  /* 0x000000000004789c */ /* 0x000fd80003f8e870 */
[----:B------:R-:W-:Y:S05]  /*01f0*/  @P0 BRA `(.L_x_1) ;  /* 0x0000000000480947 */ /* 0x000fea0003800000 */
[----:B------:R-:W1:Y:S01]  /*0200*/  S2UR UR4, SR_CgaCtaId ;  /* 0x00000000000479c3 */ /* 0x000e620000008800 */
[----:B------:R-:W-:Y:S01]  /*0210*/  UMOV UR5, 0x400 ;  /* 0x0000040000057882 */ /* 0x000fe20000000000 */
[----:B------:R-:W-:Y:S01]  /*0220*/  UMOV UR6, 0x1 ;  /* 0x0000000100067882 */ /* 0x000fe20000000000 */
[----:B------:R-:W-:Y:S02]  /*0230*/  UPLOP3.LUT UP4, UPT, UPT, UPT, UPT, 0x80, 0x8 ;  /* 0x000000000008789c */ /* 0x000fe40003f8f070 */
[----:B------:R-:W-:-:S04]  /*0240*/  UIADD3 UR6, UPT, UPT, -UR6, 0x100000, URZ ;  /* 0x0010000006067890 */ /* 0x000fc8000fffe1ff */
[----:B------:R-:W-:Y:S02]  /*0250*/  USHF.L.U32 UR7, UR6, 0xb, URZ ;  /* 0x0000000b06077899 */ /* 0x000fe400080006ff */
[----:B------:R-:W-:Y:S02]  /*0260*/  USHF.L.U32 UR6, UR6, 0x1, URZ ;  /* 0x0000000106067899 */ /* 0x000fe400080006ff */
[----:B-1----:R-:W-:Y:S01]  /*0270*/  ULEA UR4, UR4, UR5, 0x18 ;  /* 0x0000000504047291 */ /* 0x002fe2000f8ec0ff */
[----:B------:R-:W1:Y:S11]  /*0280*/  FENCE.VIEW.ASYNC.S ;  /* 0x00000000000073c6 */ /* 0x000e760000000000 */
[----:B-1----:R1:W2:Y:S01]  /*0290*/  SYNCS.EXCH.64 URZ, [UR4], UR6 ;  /* 0x0000000604ff75b2 */ /* 0x0022a20008000100 */
[----:B------:R1:W3:Y:S01]  /*02a0*/  SYNCS.EXCH.64 URZ, [UR4+0x8], UR6 ;  /* 0x0000080604ff75b2 */ /* 0x0002e20008000100 */
[----:B------:R1:W4:Y:S01]  /*02b0*/  SYNCS.EXCH.64 URZ, [UR4+0x10], UR6 ;  /* 0x0000100604ff75b2 */ /* 0x0003220008000100 */
[----:B------:R1:W5:Y:S01]  /*02c0*/  SYNCS.EXCH.64 URZ, [UR4+0x18], UR6 ;  /* 0x0000180604ff75b2 */ /* 0x0003620008000100 */
[----:B------:R1:W1:Y:S01]  /*02d0*/  SYNCS.EXCH.64 URZ, [UR4+0x20], UR6 ;  /* 0x0000200604ff75b2 */ /* 0x0002620008000100 */
[----:B------:R1:W1:Y:S01]  /*02e0*/  SYNCS.EXCH.64 URZ, [UR4+0x28], UR6 ;  /* 0x0000280604ff75b2 */ /* 0x0002620008000100 */
[----:B------:R1:W1:Y:S01]  /*02f0*/  SYNCS.EXCH.64 URZ, [UR4+0x30], UR6 ;  /* 0x0000300604ff75b2 */ /* 0x0002620008000100 */
[----:B------:R1:W1:Y:S01]  /*0300*/  SYNCS.EXCH.64 URZ, [UR4+0x38], UR6 ;  /* 0x0000380604ff75b2 */ /* 0x0002620008000100 */
[----:B------:R-:W-:Y:S01]  /*0310*/  NOP ;  /* 0x0000000000007918 */ /* 0x000fe20000000000 */
.L_x_1:
[----:B------:R-:W-:Y:S01]  /*0320*/  NOP ;  /* 0x0000000000007918 */ /* 0x000fe20000000000 */
[----:B-12345:R-:W-:Y:S06]  /*0330*/  BAR.SYNC.DEFER_BLOCKING 0x0 ;  /* 0x0000000000007b1d */ /* 0x03efec0000010000 */
[----:B------:R-:W-:Y:S05]  /*0340*/  BRA.U !UP4, `(.L_x_2) ;  /* 0x000000010c3c7547 */ /* 0x000fea000b800000 */
[----:B------:R-:W1:Y:S01]  /*0350*/  S2UR UR4, SR_CgaCtaId ;  /* 0x00000000000479c3 */ /* 0x000e620000008800 */
[----:B------:R-:W-:Y:S01]  /*0360*/  UMOV UR5, 0x400 ;  /* 0x0000040000057882 */ /* 0x000fe20000000000 */
[----:B------:R-:W-:Y:S01]  /*0370*/  UMOV UR6, 0x1 ;  /* 0x0000000100067882 */ /* 0x000fe20000000000 */
[----:B------:R-:W-:Y:S01]  /*0380*/  UMOV UR8, 0x4 ;  /* 0x0000000400087882 */ /* 0x000fe20000000000 */
[----:B------:R-:W-:-:S04]  /*0390*/  UIADD3 UR6, UPT, UPT, -UR6, 0x100000, URZ ;  /* 0x0010000006067890 */ /* 0x000fc8000fffe1ff */
[----:B------:R-:W-:Y:S02]  /*03a0*/  USHF.L.U32 UR7, UR6, 0xb, URZ ;  /* 0x0000000b06077899 */ /* 0x000fe400080006ff */
[----:B------:R-:W-:Y:S02]  /*03b0*/  USHF.L.U32 UR6, UR6, 0x1, URZ ;  /* 0x0000000106067899 */ /* 0x000fe400080006ff */
[----:B------:R-:W-:-:S04]  /*03c0*/  UIADD3 UR8, UPT, UPT, -UR8, 0x100000, URZ ;  /* 0x0010000008087890 */ /* 0x000fc8000fffe1ff */
[----:B------:R-:W-:Y:S02]  /*03d0*/  USHF.L.U32 UR9, UR8, 0xb, URZ ;  /* 0x0000000b08097899 */ /* 0x000fe400080006ff */
[----:B------:R-:W-:Y:S02]  /*03e0*/  USHF.L.U32 UR8, UR8, 0x1, URZ ;  /* 0x0000000108087899 */ /* 0x000fe400080006ff */
[----:B-1----:R-:W-:Y:S01]  /*03f0*/  ULEA UR4, UR4, UR5, 0x18 ;  /* 0x0000000504047291 */ /* 0x002fe2000f8ec0ff */
[----:B------:R-:W1:Y:S11]  /*0400*/  FENCE.VIEW.ASYNC.S ;  /* 0x00000000000073c6 */ /* 0x000e760000000000 */
[----:B-1----:R1:W2:Y:S01]  /*0410*/  SYNCS.EXCH.64 URZ, [UR4+0x40], UR6 ;  /* 0x0000400604ff75b2 */ /* 0x0022a20008000100 */
[----:B------:R1:W3:Y:S01]  /*0420*/  SYNCS.EXCH.64 URZ, [UR4+0x48], UR8 ;  /* 0x0000480804ff75b2 */ /* 0x0002e20008000100 */
[----:B------:R-:W-:Y:S01]  /*0430*/  NOP ;  /* 0x0000000000007918 */ /* 0x000fe20000000000 */
.L_x_2:
[----:B------:R-:W-:Y:S01]  /*0440*/  NOP ;  /* 0x0000000000007918 */ /* 0x000fe20000000000 */
[----:B--23--:R-:W-:Y:S06]  /*0450*/  BAR.SYNC.DEFER_BLOCKING 0x0 ;  /* 0x0000000000007b1d */ /* 0x00cfec0000010000 */
[----:B------:R-:W2:Y:S01]  /*0460*/  LDCU.U8 UR77, c[0x0][0x668] ;  /* 0x0000cd00ff4d77ac */ /* 0x000ea20008000000 */
[----:B------:R-:W3:Y:S01]  /*0470*/  LDCU.U8 UR76, c[0x0][0x669] ;  /* 0x0000cd20ff4c77ac */ /* 0x000ee20008000000 */
[----:B------:R-:W4:Y:S01]  /*0480*/  LDCU.U8 UR75, c[0x0][0x65d] ;  /* 0x0000cba0ff4b77ac */ /* 0x000f220008000000 */
[----:B------:R-:W-:Y:S01]  /*0490*/  NOP ;  /* 0x0000000000007918 */ /* 0x000fe20000000000 */
[----:B------:R-:W-:Y:S06]  /*04a0*/  BAR.SYNC.DEFER_BLOCKING 0x1, 0xc0 ;  /* 0x0043000000007b1d */ /* 0x000fec0000010000 */
[----:B------:R-:W-:Y:S05]  /*04b0*/  @P1 BRA `(.L_x_3) ;  /* 0x0000000800901947 */ /* 0x000fea0003800000 */
[----:B------:R-:W5:Y:S01]  /*04c0*/  S2UR UR15, SR_CTAID.Z ;  /* 0x00000000000f79c3 */ /* 0x000f620000002700 */
[----:B-1----:R-:W-:Y:S01]  /*04d0*/  UMOV UR7, 0x1 ;  /* 0x0000000100077882 */ /* 0x002fe20000000000 */
[----:B------:R-:W-:Y:S01]  /*04e0*/  UMOV UR4, URZ ;  /* 0x000000ff00047c82 */ /* 0x000fe20008000000 */
[----:B-----5:R-:W-:-:S09]  /*04f0*/  UISETP.GT.U32.AND UP0, UPT, UR15, 0x1ff, UPT ;  /* 0x000001ff0f00788c */ /* 0x020fd2000bf04070 */
[----:B------:R-:W-:Y:S05]  /*0500*/  BRA.U UP0, `(.L_x_4) ;  /* 0x0000000900207547 */ /* 0x000fea000b800000 */
[----:B------:R-:W1:Y:S01]  /*0510*/  LDCU.64 UR6, c[0x0][0x648] ;  /* 0x0000c900ff0677ac */ /* 0x000e620008000a00 */
[----:B------:R-:W5:Y:S01]  /*0520*/  S2UR UR10, SR_CgaCtaId ;  /* 0x00000000000a79c3 */ /* 0x000f620000008800 */
[----:B------:R-:W4:Y:S01]  /*0530*/  LDCU.U8 UR8, c[0x0][0x650] ;  /* 0x0000ca00ff0877ac */ /* 0x000f220008000000 */
[----:B------:R-:W3:Y:S01]  /*0540*/  LDCU.U8 UR9, c[0x0][0x651] ;  /* 0x0000ca20ff0977ac */ /* 0x000ee20008000000 */
[----:B------:R-:W2:Y:S01]  /*0550*/  LDCU.64 UR12, c[0x0][0x660] ;  /* 0x0000cc00ff0c77ac */ /* 0x000ea20008000a00 */
[----:B------:R-:W2:Y:S01]  /*0560*/  LDCU.64 UR38, c[0x0][0x348] ;  /* 0x00006900ff2677ac */ /* 0x000ea20008000a00 */
[----:B-1----:R-:W-:-:S04]  /*0570*/  UIMAD.WIDE.U32 UR4, UR15, UR7, URZ ;  /* 0x000000070f0472a5 */ /* 0x002fc8000f8e00ff */
[----:B------:R-:W-:-:S04]  /*0580*/  UIADD3 UR4, UPT, UPT, UR15, -UR5, URZ ;  /* 0x800000050f047290 */ /* 0x000fc8000fffe0ff */
[----:B----4-:R-:W-:Y:S01]  /*0590*/  USHF.R.U32.HI UR4, URZ, UR8, UR4 ;  /* 0x00000008ff047299 */ /* 0x010fe20008011604 */
[----:B------:R-:W1:Y:S03]  /*05a0*/  LDCU UR8, c[0x0][0x658] ;  /* 0x0000cb00ff0877ac */ /* 0x000e660008000800 */
[----:B------:R-:W-:-:S04]  /*05b0*/  UIADD3 UR4, UPT, UPT, UR5, UR4, URZ ;  /* 0x0000000405047290 */ /* 0x000fc8000fffe0ff */
[----:B---3--:R-:W-:Y:S01]  /*05c0*/  USHF.R.U32.HI UR4, URZ, UR9, UR4 ;  /* 0x00000009ff047299 */ /* 0x008fe20008011604 */
[----:B------:R-:W3:Y:S03]  /*05d0*/  LDCU.U8 UR9, c[0x0][0x65c] ;  /* 0x0000cb80ff0977ac */ /* 0x000ee60008000000 */
[----:B------:R-:W-:-:S04]  /*05e0*/  UIADD3 UR4, UPT, UPT, -UR4, URZ, URZ ;  /* 0x000000ff04047290 */ /* 0x000fc8000fffe1ff */
[----:B------:R-:W-:-:S04]  /*05f0*/  UIMAD UR7, UR4, UR6, UR15 ;  /* 0x00000006040772a4 */ /* 0x000fc8000f8e020f */
[----:B-1----:R-:W-:Y:S01]  /*0600*/  UIMAD.WIDE.U32 UR4, UR7, UR8, URZ ;  /* 0x00000008070472a5 */ /* 0x002fe2000f8e00ff */
[----:B------:R-:W1:Y:S03]  /*0610*/  LDCU UR8, c[0x0][0x374] ;  /* 0x00006e80ff0877ac */ /* 0x000e660008000800 */
[----:B------:R-:W-:Y:S01]  /*0620*/  UIADD3 UR4, UPT, UPT, UR7, -UR5, URZ ;  /* 0x8000000507047290 */ /* 0x000fe2000fffe0ff */
[----:B------:R-:W1:Y:S03]  /*0630*/  LDCU UR6, c[0x0][0x370] ;  /* 0x00006e00ff0677ac */ /* 0x000e660008000800 */
[----:B---3--:R-:W-:Y:S01]  /*0640*/  USHF.R.U32.HI UR4, URZ, UR9, UR4 ;  /* 0x00000009ff047299 */ /* 0x008fe20008011604 */
[----:B------:R-:W3:Y:S03]  /*0650*/  LDCU UR21, c[0x0][0x378] ;  /* 0x00006f00ff1577ac */ /* 0x000ee60008000800 */
[----:B------:R-:W-:Y:S01]  /*0660*/  UIADD3 UR4, UPT, UPT, UR5, UR4, URZ ;  /* 0x0000000405047290 */ /* 0x000fe2000fffe0ff */
[----:B------:R-:W4:Y:S03]  /*0670*/  LDCU UR9, c[0x0][0x654] ;  /* 0x0000ca80ff0977ac */ /* 0x000f260008000800 */
[----:B------:R-:W-:-:S04]  /*0680*/  USHF.R.U32.HI UR20, URZ, UR75, UR4 ;  /* 0x0000004bff147299 */ /* 0x000fc80008011604 */
[----:B--2---:R-:W-:-:S04]  /*0690*/  UIMAD.WIDE.U32 UR4, UR20, UR13, URZ ;  /* 0x0000000d140472a5 */ /* 0x004fc8000f8e00ff */
[----:B------:R-:W-:-:S04]  /*06a0*/  UIADD3 UR4, UPT, UPT, UR20, -UR5, URZ ;  /* 0x8000000514047290 */ /* 0x000fc8000fffe0ff */
[----:B------:R-:W-:-:S04]  /*06b0*/  USHF.R.U32.HI UR4, URZ, UR77, UR4 ;  /* 0x0000004dff047299 */ /* 0x000fc80008011604 */
[----:B------:R-:W-:-:S03]  /*06c0*/  UIADD3 UR4, UPT, UPT, UR5, UR4, URZ ;  /* 0x0000000405047290 */ /* 0x000fc6000fffe0ff */
[----:B------:R-:W-:Y:S01]  /*06d0*/  UMOV UR5, 0x400 ;  /* 0x0000040000057882 */ /* 0x000fe20000000000 */
[----:B------:R-:W-:Y:S02]  /*06e0*/  USHF.R.U32.HI UR4, URZ, UR76, UR4 ;  /* 0x0000004cff047299 */ /* 0x000fe40008011604 */
[----:B-----5:R-:W-:Y:S02]  /*06f0*/  ULEA UR5, UR10, UR5, 0x18 ;  /* 0x000000050a057291 */ /* 0x020fe4000f8ec0ff */
[----:B------:R-:W-:-:S04]  /*0700*/  UIADD3 UR4, UPT, UPT, -UR4, URZ, URZ ;  /* 0x000000ff04047290 */ /* 0x000fc8000fffe1ff */
[----:B------:R-:W-:Y:S02]  /*0710*/  UIMAD UR12, UR4, UR12, UR20 ;  /* 0x0000000c040c72a4 */ /* 0x000fe4000f8e0214 */
[----:B-1----:R-:W-:Y:S02]  /*0720*/  UIMAD UR4, UR8, UR6, URZ ;  /* 0x00000006080472a4 */ /* 0x002fe4000f8e02ff */
[----:B------:R-:W-:Y:S02]  /*0730*/  UIADD3 UR20, UPT, UPT, -UR20, URZ, URZ ;  /* 0x000000ff14147290 */ /* 0x000fe4000fffe1ff */
[----:B---3--:R-:W-:Y:S02]  /*0740*/  UIMAD UR21, UR4, UR21, URZ ;  /* 0x00000015041572a4 */ /* 0x008fe4000f8e02ff */
[----:B----4-:R-:W-:Y:S01]  /*0750*/  UIMAD UR20, UR20, UR9, UR7 ;  /* 0x00000009141472a4 */ /* 0x010fe2000f8e0207 */
[----:B------:R-:W-:Y:S02]  /*0760*/  UMOV UR4, URZ ;  /* 0x000000ff00047c82 */ /* 0x000fe40008000000 */
[----:B------:R-:W-:-:S09]  /*0770*/  UMOV UR7, 0x1 ;  /* 0x0000000100077882 */ /* 0x000fd20000000000 */
.L_x_8:
[----:B------:R-:W-:Y:S01]  /*0780*/  USHF.L.U32 UR6, UR7, 0x1f, URZ ;  /* 0x0000001f07067899 */ /* 0x000fe200080006ff */
[----:B------:R-:W-:Y:S01]  /*0790*/  HFMA2 R2, -RZ, RZ, 0, -128 ;  /* 0x0000d800ff027431 */ /* 0x000fe200000001ff */
[----:B------:R-:W-:Y:S02]  /*07a0*/  ULEA UR8, UR4, UR5, 0x3 ;  /* 0x0000000504087291 */ /* 0x000fe4000f8e18ff */
[----:B------:R-:W-:Y:S02]  /*07b0*/  UIADD3 UR36, UP3, UPT, UR38, 0x40, URZ ;  /* 0x0000004026247890 */ /* 0x000fe4000ff7e0ff */
[----:B------:R-:W-:Y:S01]  /*07c0*/  MOV R0, UR6 ;  /* 0x0000000600007c02 */ /* 0x000fe20008000f00 */
[----:B------:R-:W-:Y:S02]  /*07d0*/  UIADD3 UR34, UP2, UPT, UR38, 0xc0, URZ ;  /* 0x000000c026227890 */ /* 0x000fe4000ff5e0ff */
[----:B------:R-:W-:Y:S02]  /*07e0*/  UIADD3 UR32, UP1, UPT, UR38, 0x140, URZ ;  /* 0x0000014026207890 */ /* 0x000fe4000ff3e0ff */
[----:B------:R1:W2:Y:S01]  /*07f0*/  SYNCS.PHASECHK.TRANS64.TRYWAIT P2, [UR8+0x20], R0 ;  /* 0x00002000ff0075a7 */ /* 0x0002a20008041108 */
[----:B------:R-:W-:-:S02]  /*0800*/  UIADD3 UR22, UP0, UPT, UR38, 0x1c0, URZ ;  /* 0x000001c026167890 */ /* 0x000fc4000ff1e0ff */
[----:B------:R-:W-:Y:S02]  /*0810*/  USHF.L.U32 UR31, UR12, 0x8, URZ ;  /* 0x000000080c1f7899 */ /* 0x000fe400080006ff */
[----:B------:R-:W-:Y:S02]  /*0820*/  USHF.L.U32 UR27, UR20, 0x7, URZ ;  /* 0x00000007141b7899 */ /* 0x000fe400080006ff */
[----:B------:R-:W-:Y:S02]  /*0830*/  UIADD3 UR12, UPT, UPT, UR12, UR12, URZ ;  /* 0x0000000c0c0c7290 */ /* 0x000fe4000fffe0ff */
[----:B------:R-:W-:Y:S02]  /*0840*/  UIADD3.X UR37, UPT, UPT, URZ, UR39, URZ, UP3, !UPT ;  /* 0x00000027ff257290 */ /* 0x000fe40009ffe4ff */
[----:B------:R-:W-:Y:S02]  /*0850*/  UIADD3.X UR35, UPT, UPT, URZ, UR39, URZ, UP2, !UPT ;  /* 0x00000027ff237290 */ /* 0x000fe400097fe4ff */
[----:B------:R-:W-:-:S02]  /*0860*/  UIADD3.X UR33, UPT, UPT, URZ, UR39, URZ, UP1, !UPT ;  /* 0x00000027ff217290 */ /* 0x000fc40008ffe4ff */
[----:B------:R-:W-:Y:S01]  /*0870*/  UIADD3.X UR23, UPT, UPT, URZ, UR39, URZ, UP0, !UPT ;  /* 0x00000027ff177290 */ /* 0x000fe200087fe4ff */
[----:B------:R-:W-:Y:S01]  /*0880*/  UMOV UR6, URZ ;  /* 0x000000ff00067c82 */ /* 0x000fe20008000000 */
[----:B------:R-:W-:Y:S01]  /*0890*/  UMOV UR18, URZ ;  /* 0x000000ff00127c82 */ /* 0x000fe20008000000 */
[----:B------:R-:W-:-:S09]  /*08a0*/  UMOV UR10, URZ ;  /* 0x000000ff000a7c82 */ /* 0x000fd20008000000 */
.L_x_7:
[----:B---3--:R-:W-:Y:S02]  /*08b0*/  USHF.L.U32 UR9, UR4, 0xf, URZ ;  /* 0x0000000f04097899 */ /* 0x008fe400080006ff */
[----:B------:R-:W-:Y:S02]  /*08c0*/  ULEA UR25, UR4, UR5, 0x3 ;  /* 0x0000000504197291 */ /* 0x000fe4000f8e18ff */
[----:B------:R-:W-:Y:S02]  /*08d0*/  USHF.L.U32 UR26, UR6, 0x8, URZ ;  /* 0x00000008061a7899 */ /* 0x000fe400080006ff */
[----:B------:R-:W-:Y:S02]  /*08e0*/  USHF.L.U32 UR8, UR4, 0x10, URZ ;  /* 0x0000001004087899 */ /* 0x000fe400080006ff */
[----:B------:R-:W-:Y:S02]  /*08f0*/  ULEA UR16, UR4, UR5, 0xb ;  /* 0x0000000504107291 */ /* 0x000fe4000f8e58ff */
[----:B------:R-:W-:-:S02]  /*0900*/  ULEA UR13, UR4, UR5, 0xc ;  /* 0x00000005040d7291 */ /* 0x000fc4000f8e60ff */
[----:B------:R-:W-:Y:S02]  /*0910*/  UIADD3 UR11, UPT, UPT, UR4, 0x1, URZ ;  /* 0x00000001040b7890 */ /* 0x000fe4000fffe0ff */
[----:B------:R-:W-:Y:S02]  /*0920*/  ULEA.HI.SX32 UR24, UR9, UR5, 0x1f ;  /* 0x0000000509187291 */ /* 0x000fe4000f8ffaff */
[----:B------:R-:W-:Y:S02]  /*0930*/  ULEA.HI.SX32 UR14, UR8, UR5, 0x1f ;  /* 0x00000005080e7291 */ /* 0x000fe4000f8ffaff */
[----:B------:R-:W-:Y:S02]  /*0940*/  UISETP.GT.U32.AND UP0, UPT, UR6, 0xe, UPT ;  /* 0x0000000e0600788c */ /* 0x000fe4000bf04070 */
[----:B------:R-:W-:Y:S02]  /*0950*/  USHF.L.U32 UR19, UR6, 0x2, URZ ;  /* 0x0000000206137899 */ /* 0x000fe400080006ff */
[----:B------:R-:W-:-:S02]  /*0960*/  UIADD3 UR16, UPT, UPT, UR16, 0x32400, URZ ;  /* 0x0003240010107890 */ /* 0x000fc4000fffe0ff */
[----:B------:R-:W-:Y:S02]  /*0970*/  UIADD3 UR8, UPT, UPT, UR13, 0x34400, URZ ;  /* 0x000344000d087890 */ /* 0x000fe4000fffe0ff */
[----:B------:R-:W-:Y:S01]  /*0980*/  UISETP.NE.AND UP1, UPT, UR11, 0x4, UPT ;  /* 0x000000040b00788c */ /* 0x000fe2000bf25270 */
[----:B------:R-:W-:Y:S01]  /*0990*/  UMOV UR29, UR25 ;  /* 0x00000019001d7c82 */ /* 0x000fe20008000000 */
[----:B------:R-:W-:Y:S01]  /*09a0*/  UMOV UR30, UR26 ;  /* 0x0000001a001e7c82 */ /* 0x000fe20008000000 */
[----:B------:R-:W-:Y:S01]  /*09b0*/  UMOV UR17, UR25 ;  /* 0x0000001900117c82 */ /* 0x000fe20008000000 */
[----:B------:R-:W-:Y:S01]  /*09c0*/  UMOV UR9, UR25 ;  /* 0x0000001900097c82 */ /* 0x000fe20008000000 */
[----:B--2-4-:R-:W-:Y:S06]  /*09d0*/  @P2 BRA `(.L_x_5) ;  /* 0x0000000000102947 */ /* 0x014fec0003800000 */
[----:B------:R-:W-:-:S06]  /*09e0*/  USHF.L.U32 UR4, UR7, 0x1f, URZ ;  /* 0x0000001f07047899 */ /* 0x000fcc00080006ff */
[----:B-1----:R-:W-:-:S04]  /*09f0*/  MOV R0, UR4 ;  /* 0x0000000400007c02 */ /* 0x002fc80008000f00 */
[----:B------:R-:W1:Y:S02]  /*0a00*/  SYNCS.PHASECHK.TRANS64.TRYWAIT P0, [UR25+0x20], R0 ;  /* 0x00002000ff0075a7 */ /* 0x000e640008001119 */
[----:B-1----:R-:W-:Y:S05]  /*0a10*/  @!P0 BRA `(.L_x_6) ;  /* 0x0000002000ac8947 */ /* 0x002fea0003800000 */
.L_x_5:
[----:B------:R-:W-:Y:S02]  /*0a20*/  ELECT P1, URZ, PT ;  /* 0x0000000000ff782f */ /* 0x000fe40003820000 */
[----:B------:R-:W-:Y:S01]  /*0a30*/  PLOP3.LUT P0, PT, PT, PT, UP0, 0x80, 0x8 ;  /* 0x000000000008781c */ /* 0x000fe20003f0f008 */
[----:B------:R-:W-:Y:S01]  /*0a40*/  USEL UR13, URZ, 0x1, UP1 ;  /* 0x00000001ff0d7887 */ /* 0x000fe20008800000 */
[----:B------:R-:W-:Y:S01]  /*0a50*/  PLOP3.LUT P2, PT, PT, PT, PT, 0x80, 0x8 ;  /* 0x000000000008781c */ /* 0x000fe20003f4f070 */
[----:B------:R-:W-:Y:S02]  /*0a60*/  USEL UR4, UR11, URZ, UP1 ;  /* 0x000000ff0b047287 */ /* 0x000fe40008800000 */
[----:B------:R-:W-:Y:S02]  /*0a70*/  ULOP3.LUT UR7, UR7, UR13, URZ, 0x3c, !UPT ;  /* 0x0000000d07077292 */ /* 0x000fe4000f8e3cff */
[----:B------:R-:W-:Y:S02]  /*0a80*/  UIADD3 UR24, UPT, UPT, UR24, 0x2400, URZ ;  /* 0x0000240018187890 */ /* 0x000fe4000fffe0ff */
[----:B------:R-:W-:-:S02]  /*0a90*/  UIADD3 UR28, UPT, UPT, UR14, 0x12400, URZ ;  /* 0x000124000e1c7890 */ /* 0x000fc4000fffe0ff */
[----:B------:R-:W-:Y:S01]  /*0aa0*/  @!UP0 USHF.L.U32 UR13, UR7, 0x1f, URZ ;  /* 0x0000001f070d8899 */ /* 0x000fe200080006ff */
[----:B------:R3:W-:Y:S01]  /*0ab0*/  @P1 SYNCS.ARRIVE.TRANS64 RZ, [UR25], R2 ;  /* 0x00000002ffff19a7 */ /* 0x0007e20008000019 */
[----:B------:R-:W-:Y:S01]  /*0ac0*/  @!UP0 ULEA UR14, UR4, UR5, 0x3 ;  /* 0x00000005040e8291 */ /* 0x000fe2000f8e18ff */
[----:B------:R-:W-:Y:S02]  /*0ad0*/  UMOV UR11, UR19 ;  /* 0x00000013000b7c82 */ /* 0x000fe40008000000 */
[----:B------:R3:W-:Y:S01]  /*0ae0*/  UTMALDG.2D [UR24], [UR36], desc[URZ] ;  /* 0x0000ff18240075b4 */ /* 0x0007e20008009000 */
[----:B-1----:R-:W-:Y:S01]  /*0af0*/  IMAD.U32 R0, RZ, RZ, UR13 ;  /* 0x0000000dff007e24 */ /* 0x002fe2000f8e00ff */
[----:B------:R-:W-:-:S04]  /*0b00*/  UIADD3 UR6, UPT, UPT, UR6, 0x1, URZ ;  /* 0x0000000106067890 */ /* 0x000fc8000fffe0ff */
[----:B------:R-:W-:Y:S01]  /*0b10*/  UISETP.NE.AND UP0, UPT, UR6, 0x10, UPT ;  /* 0x000000100600788c */ /* 0x000fe2000bf05270 */
[----:B------:R3:W-:Y:S01]  /*0b20*/  UTMALDG.2D [UR28], [UR34], desc[URZ] ;  /* 0x0000ff1c220075b4 */ /* 0x0007e20008009000 */
[----:B------:R3:W-:Y:S01]  /*0b30*/  UTMALDG.3D [UR16], [UR32], desc[URZ] ;  /* 0x0000ff10200075b4 */ /* 0x0007e20008011000 */
[----:B------:R3:W-:Y:S01]  /*0b40*/  UTMALDG.3D [UR8], [UR22], desc[URZ] ;  /* 0x0000ff08160075b4 */ /* 0x0007e20008011000 */
[----:B------:R3:W4:Y:S05]  /*0b50*/  @!P0 SYNCS.PHASECHK.TRANS64.TRYWAIT P2, [UR14+0x20], R0 ;  /* 0x00002000ff0085a7 */ /* 0x00072a000804110e */
[----:B------:R-:W-:Y:S05]  /*0b60*/  BRA.U UP0, `(.L_x_7) ;  /* 0xfffffffd00507547 */ /* 0x000fea000b83ffff */
[----:B---3--:R-:W1:Y:S01]  /*0b70*/  LDCU.64 UR10, c[0x0][0x648] ;  /* 0x0000c900ff0a77ac */ /* 0x008e620008000a00 */
[----:B------:R-:W2:Y:S01]  /*0b80*/  LDCU.U8 UR13, c[0x0][0x650] ;  /* 0x0000ca00ff0d77ac */ /* 0x000ea20008000000 */
[----:B------:R-:W-:Y:S01]  /*0b90*/  UIADD3 UR15, UPT, UPT, UR21, UR15, URZ ;  /* 0x0000000f150f7290 */ /* 0x000fe2000fffe0ff */
[----:B------:R-:W3:Y:S01]  /*0ba0*/  LDCU.U8 UR12, c[0x0][0x651] ;  /* 0x0000ca20ff0c77ac */ /* 0x000ee20008000000 */
[----:B------:R-:W5:Y:S02]  /*0bb0*/  LDCU.U8 UR14, c[0x0][0x65c] ;  /* 0x0000cb80ff0e77ac */ /* 0x000f640008000000 */
[----:B-1----:R-:W-:Y:S01]  /*0bc0*/  UIMAD.WIDE.U32 UR8, UR15, UR11, URZ ;  /* 0x0000000b0f0872a5 */ /* 0x002fe2000f8e00ff */
[----:B------:R-:W1:Y:S01]  /*0bd0*/  LDCU UR11, c[0x0][0x654] ;  /* 0x0000ca80ff0b77ac */ /* 0x000e620008000800 */
[----:B------:R-:W-:-:S05]  /*0be0*/  UISETP.GE.AND UP0, UPT, UR15, 0x200, UPT ;  /* 0x000002000f00788c */ /* 0x000fca000bf06270 */
[----:B------:R-:W-:Y:S02]  /*0bf0*/  UMOV UR8, UR9 ;  /* 0x0000000900087c82 */ /* 0x000fe40008000000 */
[----:B------:R-:W-:Y:S02]  /*0c00*/  UIADD3 UR6, UPT, UPT, UR15, -UR8, URZ ;  /* 0x800000080f067290 */ /* 0x000fe4000fffe0ff */
[----:B------:R-:W4:Y:S02]  /*0c10*/  LDCU UR9, c[0x0][0x658] ;  /* 0x0000cb00ff0977ac */ /* 0x000f240008000800 */
[----:B--2---:R-:W-:-:S04]  /*0c20*/  USHF.R.U32.HI UR6, URZ, UR13, UR6 ;  /* 0x0000000dff067299 */ /* 0x004fc80008011606 */
[----:B------:R-:W-:-:S04]  /*0c30*/  UIADD3 UR6, UPT, UPT, UR8, UR6, URZ ;  /* 0x0000000608067290 */ /* 0x000fc8000fffe0ff */
[----:B---3--:R-:W-:Y:S01]  /*0c40*/  USHF.R.U32.HI UR6, URZ, UR12, UR6 ;  /* 0x0000000cff067299 */ /* 0x008fe20008011606 */
[----:B------:R-:W2:Y:S03]  /*0c50*/  LDCU.64 UR12, c[0x0][0x660] ;  /* 0x0000cc00ff0c77ac */ /* 0x000ea60008000a00 */
[----:B------:R-:W-:-:S04]  /*0c60*/  UIADD3 UR6, UPT, UPT, -UR6, URZ, URZ ;  /* 0x000000ff06067290 */ /* 0x000fc8000fffe1ff */
[----:B------:R-:W-:-:S04]  /*0c70*/  UIMAD UR10, UR10, UR6, UR15 ;  /* 0x000000060a0a72a4 */ /* 0x000fc8000f8e020f */
[----:B----4-:R-:W-:-:S07]  /*0c80*/  UIMAD.WIDE.U32 UR8, UR10, UR9, URZ ;  /* 0x000000090a0872a5 */ /* 0x010fce000f8e00ff */
[----:B------:R-:W-:Y:S02]  /*0c90*/  UMOV UR6, UR9 ;  /* 0x0000000900067c82 */ /* 0x000fe40008000000 */
[----:B------:R-:W-:-:S04]  /*0ca0*/  UIADD3 UR8, UPT, UPT, UR10, -UR6, URZ ;  /* 0x800000060a087290 */ /* 0x000fc8000fffe0ff */
[----:B-----5:R-:W-:-:S04]  /*0cb0*/  USHF.R.U32.HI UR8, URZ, UR14, UR8 ;  /* 0x0000000eff087299 */ /* 0x020fc80008011608 */
[----:B------:R-:W-:-:S04]  /*0cc0*/  UIADD3 UR6, UPT, UPT, UR6, UR8, URZ ;  /* 0x0000000806067290 */ /* 0x000fc8000fffe0ff */
[----:B------:R-:W-:-:S04]  /*0cd0*/  USHF.R.U32.HI UR6, URZ, UR75, UR6 ;  /* 0x0000004bff067299 */ /* 0x000fc80008011606 */
[----:B--2---:R-:W-:Y:S02]  /*0ce0*/  UIMAD.WIDE.U32 UR8, UR6, UR13, URZ ;  /* 0x0000000d060872a5 */ /* 0x004fe4000f8e00ff */
[----:B------:R-:W-:-:S04]  /*0cf0*/  UIADD3 UR20, UPT, UPT, -UR6, URZ, URZ ;  /* 0x000000ff06147290 */ /* 0x000fc8000fffe1ff */
[----:B-1----:R-:W-:Y:S01]  /*0d00*/  UIMAD UR20, UR11, UR20, UR10 ;  /* 0x000000140b1472a4 */ /* 0x002fe2000f8e020a */
[----:B------:R-:W-:Y:S02]  /*0d10*/  UMOV UR8, UR9 ;  /* 0x0000000900087c82 */ /* 0x000fe40008000000 */
[----:B------:R-:W-:-:S04]  /*0d20*/  UIADD3 UR9, UPT, UPT, UR6, -UR8, URZ ;  /* 0x8000000806097290 */ /* 0x000fc8000fffe0ff */
[----:B------:R-:W-:-:S04]  /*0d30*/  USHF.R.U32.HI UR9, URZ, UR77, UR9 ;  /* 0x0000004dff097299 */ /* 0x000fc80008011609 */
[----:B------:R-:W-:-:S04]  /*0d40*/  UIADD3 UR8, UPT, UPT, UR8, UR9, URZ ;  /* 0x0000000908087290 */ /* 0x000fc8000fffe0ff */
[----:B------:R-:W-:-:S04]  /*0d50*/  USHF.R.U32.HI UR8, URZ, UR76, UR8 ;  /* 0x0000004cff087299 */ /* 0x000fc80008011608 */
[----:B------:R-:W-:-:S04]  /*0d60*/  UIADD3 UR8, UPT, UPT, -UR8, URZ, URZ ;  /* 0x000000ff08087290 */ /* 0x000fc8000fffe1ff */
[----:B------:R-:W-:Y:S01]  /*0d70*/  UIMAD UR12, UR12, UR8, UR6 ;  /* 0x000000080c0c72a4 */ /* 0x000fe2000f8e0206 */
[----:B------:R-:W-:Y:S11]  /*0d80*/  BRA.U !UP0, `(.L_x_8) ;  /* 0xfffffff9087c7547 */ /* 0x000ff6000b83ffff */
.L_x_4:
[----:B------:R-:W-:Y:S01]  /*0d90*/  UISETP.NE.AND UP0, UPT, UR4, 0x3, UPT ;  /* 0x000000030400788c */ /* 0x000fe2000bf05270 */
[----:B------:R-:W1:Y:S01]  /*0da0*/  S2UR UR6, SR_CgaCtaId ;  /* 0x00000000000679c3 */ /* 0x000e620000008800 */
[----:B------:R-:W-:Y:S01]  /*0db0*/  UIADD3 UR5, UPT, UPT, UR4, 0x2, URZ ;  /* 0x0000000204057890 */ /* 0x000fe2000fffe0ff */
[----:B------:R-:W-:-:S03]  /*0dc0*/  UMOV UR8, 0x400 ;  /* 0x0000040000087882 */ /* 0x000fc60000000000 */
[----:B------:R-:W-:-:S04]  /*0dd0*/  USEL UR5, UR5, 0x1, UP0 ;  /* 0x0000000105057887 */ /* 0x000fc80008000000 */
[----:B------:R-:W-:Y:S02]  /*0de0*/  UISETP.NE.AND UP0, UPT, UR5, 0x4, UPT ;  /* 0x000000040500788c */ /* 0x000fe4000bf05270 */
[----:B------:R-:W-:Y:S02]  /*0df0*/  UIADD3 UR5, UPT, UPT, UR5, 0x1, URZ ;  /* 0x0000000105057890 */ /* 0x000fe4000fffe0ff */
[----:B------:R-:W-:Y:S02]  /*0e00*/  UISETP.EQ.XOR UP1, UPT, UR4, 0x3, !UP0 ;  /* 0x000000030400788c */ /* 0x000fe4000c722a70 */
[----:B------:R-:W-:-:S04]  /*0e10*/  USEL UR5, UR5, 0x1, UP0 ;  /* 0x0000000105057887 */ /* 0x000fc80008000000 */
[----:B------:R-:W-:Y:S02]  /*0e20*/  UISETP.EQ.XOR UP1, UPT, UR5, 0x4, UP1 ;  /* 0x000000040500788c */ /* 0x000fe40008f22a70 */
[----:B------:R-:W-:Y:S02]  /*0e30*/  UISETP.NE.AND UP0, UPT, UR5, 0x4, UPT ;  /* 0x000000040500788c */ /* 0x000fe4000bf05270 */
[----:B------:R-:W-:Y:S02]  /*0e40*/  USEL UR4, URZ, 0x1, !UP1 ;  /* 0x00000001ff047887 */ /* 0x000fe4000c800000 */
[----:B-1----:R-:W-:Y:S02]  /*0e50*/  ULEA UR8, UR6, UR8, 0x18 ;  /* 0x0000000806087291 */ /* 0x002fe4000f8ec0ff */
[----:B------:R-:W-:Y:S02]  /*0e60*/  ULOP3.LUT UR4, UR7, UR4, URZ, 0x3c, !UPT ;  /* 0x0000000407047292 */ /* 0x000fe4000f8e3cff */
[----:B------:R-:W-:-:S02]  /*0e70*/  USEL UR6, UR5, URZ, UP0 ;  /* 0x000000ff05067287 */ /* 0x000fc40008000000 */
[----:B------:R-:W-:Y:S02]  /*0e80*/  USHF.L.U32 UR5, UR4, 0x1f, URZ ;  /* 0x0000001f04057899 */ /* 0x000fe400080006ff */
[----:B------:R-:W-:-:S04]  /*0e90*/  ULEA UR4, UR6, UR8, 0x3 ;  /* 0x0000000806047291 */ /* 0x000fc8000f8e18ff */
[----:B------:R-:W-:-:S05]  /*0ea0*/  MOV R0, UR5 ;  /* 0x0000000500007c02 */ /* 0x000fca0008000f00 */
[----:B------:R-:W1:Y:S02]  /*0eb0*/  SYNCS.PHASECHK.TRANS64.TRYWAIT P0, [UR4+0x20], R0 ;  /* 0x00002000ff0075a7 */ /* 0x000e640008001104 */
[----:B-1----:R-:W-:Y:S05]  /*0ec0*/  @!P0 BRA `(.L_x_9) ;  /* 0x0000001c00a08947 */ /* 0x002fea0003800000 */
.L_x_35:
[----:B------:R-:W-:-:S13]  /*0ed0*/  ELECT P0, URZ, PT ;  /* 0x0000000000ff782f */ /* 0x000fda0003800000 */
[----:B-1----:R-:W-:-:S04]  /*0ee0*/  @P0 MOV R0, 0xd800 ;  /* 0x0000d80000000802 */ /* 0x002fc80000000f00 */
[----:B------:R5:W-:Y:S03]  /*0ef0*/  @P0 SYNCS.ARRIVE.TRANS64 RZ, [UR4], R0 ;  /* 0x00000000ffff09a7 */ /* 0x000be60008000004 */
.L_x_3:
[----:B------:R-:W-:-:S13]  /*0f00*/  ISETP.NE.AND P0, PT, R5, 0x4, PT ;  /* 0x000000040500780c */ /* 0x000fda0003f05270 */
[----:B------:R-:W-:Y:S05]  /*0f10*/  @P0 BRA `(.L_x_10) ;  /* 0x0000000800c00947 */ /* 0x000fea0003800000 */
[----:B------:R-:W1:Y:S08]  /*0f20*/  S2UR UR72, SR_CTAID.Z ;  /* 0x00000000004879c3 */ /* 0x000e700000002700 */
[----:B------:R-:W-:Y:S01]  /*0f30*/  BAR.SYNC.DEFER_BLOCKING 0x3, 0xa0 ;  /* 0x00c2800000007b1d */ /* 0x000fe20000010000 */
[----:B------:R-:W-:Y:S01]  /*0f40*/  HFMA2 R4, -RZ, RZ, 0, 5.9604644775390625e-08 ;  /* 0x00000001ff047431 */ /* 0x000fe200000001ff */
[----:B-1----:R-:W-:-:S09]  /*0f50*/  UISETP.GT.U32.AND UP0, UPT, UR72, 0x1ff, UPT ;  /* 0x000001ff4800788c */ /* 0x002fd2000bf04070 */
[----:B------:R-:W-:Y:S05]  /*0f60*/  BRA.U UP0, `(.L_x_11) ;  /* 0x0000000900887547 */ /* 0x000fea000b800000 */
[----:B------:R-:W1:Y:S01]  /*0f70*/  S2UR UR4, SR_CgaCtaId ;  /* 0x00000000000479c3 */ /* 0x000e620000008800 */
[----:B------:R-:W-:Y:S01]  /*0f80*/  UMOV UR50, 0x400 ;  /* 0x0000040000327882 */ /* 0x000fe20000000000 */
[----:B------:R-:W5:Y:S01]  /*0f90*/  LDCU UR6, c[0x0][0x374] ;  /* 0x00006e80ff0677ac */ /* 0x000f620008000800 */
[----:B------:R-:W-:Y:S01]  /*0fa0*/  MOV R4, 0x1 ;  /* 0x0000000100047802 */ /* 0x000fe20000000f00 */
[----:B------:R-:W-:Y:S01]  /*0fb0*/  UMOV UR7, 0x8c02480 ;  /* 0x08c0248000077882 */ /* 0x000fe20000000000 */
[----:B------:R-:W-:Y:S02]  /*0fc0*/  USEL UR8, URZ, 0x4000, UP6 ;  /* 0x00004000ff087887 */ /* 0x000fe4000b000000 */
[----:B------:R-:W-:Y:S01]  /*0fd0*/  USEL UR7, UR7, 0x8c00480, !UP5 ;  /* 0x08c0048007077887 */ /* 0x000fe2000e800000 */
[----:B------:R-:W-:Y:S01]  /*0fe0*/  UMOV UR15, URZ ;  /* 0x000000ff000f7c82 */ /* 0x000fe20008000000 */
[----:B------:R-:W-:Y:S02]  /*0ff0*/  UMOV UR14, URZ ;  /* 0x000000ff000e7c82 */ /* 0x000fe40008000000 */
[----:B------:R-:W-:Y:S01]  /*1000*/  UIADD3 UR52, UPT, UPT, UR8, UR7, URZ ;  /* 0x0000000708347290 */ /* 0x000fe2000fffe0ff */
[----:B------:R-:W-:Y:S01]  /*1010*/  UMOV UR54, URZ ;  /* 0x000000ff00367c82 */ /* 0x000fe20008000000 */
[----:B-1----:R-:W-:Y:S01]  /*1020*/  ULEA UR50, UR4, UR50, 0x18 ;  /* 0x0000003204327291 */ /* 0x002fe2000f8ec0ff */
[----:B------:R-:W5:Y:S03]  /*1030*/  LDCU UR4, c[0x0][0x370] ;  /* 0x00006e00ff0477ac */ /* 0x000f660008000800 */
[----:B------:R-:W-:-:S02]  /*1040*/  UIADD3 UR10, UPT, UPT, UR50, 0x32400, URZ ;  /* 0x00032400320a7890 */ /* 0x000fc4000fffe0ff */
[----:B------:R-:W-:-:S03]  /*1050*/  UIADD3 UR11, UPT, UPT, UR50, 0x2400, URZ ;  /* 0x00002400320b7890 */ /* 0x000fc6000fffe0ff */
[----:B-----5:R-:W1:Y:S01]  /*1060*/  LDS R0, [UR50+0x58] ;  /* 0x00005832ff007984 */ /* 0x020e620008000800 */
[----:B------:R-:W-:Y:S02]  /*1070*/  UIADD3 UR12, UPT, UPT, UR50, 0x12400, URZ ;  /* 0x00012400320c7890 */ /* 0x000fe4000fffe0ff */
[----:B------:R-:W-:Y:S02]  /*1080*/  UIADD3 UR9, UPT, UPT, UR50, 0x34400, URZ ;  /* 0x0003440032097890 */ /* 0x000fe4000fffe0ff */
[----:B------:R-:W-:Y:S02]  /*1090*/  USHF.R.U32.HI UR7, URZ, 0x4, UR10 ;  /* 0x00000004ff077899 */ /* 0x000fe4000801160a */
[----:B------:R-:W-:Y:S02]  /*10a0*/  USHF.R.U32.HI UR8, URZ, 0x4, UR9 ;  /* 0x00000004ff087899 */ /* 0x000fe40008011609 */
[----:B------:R-:W-:Y:S02]  /*10b0*/  ULOP3.LUT UR7, UR7, 0x3fc0, URZ, 0xc0, !UPT ;  /* 0x00003fc007077892 */ /* 0x000fe4000f8ec0ff */
[----:B------:R-:W-:-:S02]  /*10c0*/  UIMAD UR73, UR6, UR4, URZ ;  /* 0x00000004064972a4 */ /* 0x000fc4000f8e02ff */
[----:B------:R-:W-:Y:S02]  /*10d0*/  USHF.R.U32.HI UR6, URZ, 0x4, UR11 ;  /* 0x00000004ff067899 */ /* 0x000fe4000801160b */
[----:B------:R-:W-:Y:S02]  /*10e0*/  USHF.R.U32.HI UR4, URZ, 0x4, UR12 ;  /* 0x00000004ff047899 */ /* 0x000fe4000801160c */
[----:B------:R-:W-:Y:S02]  /*10f0*/  ULOP3.LUT UR6, UR6, 0x3fc0, URZ, 0xc0, !UPT ;  /* 0x00003fc006067892 */ /* 0x000fe4000f8ec0ff */
[----:B------:R-:W-:Y:S01]  /*1100*/  ULOP3.LUT UR4, UR4, 0x3fc0, URZ, 0xc0, !UPT ;  /* 0x00003fc004047892 */ /* 0x000fe2000f8ec0ff */
[----:B------:R-:W5:Y:S01]  /*1110*/  LDCU UR13, c[0x0][0x378] ;  /* 0x00006f00ff0d77ac */ /* 0x000f620008000800 */
[----:B------:R-:W-:Y:S02]  /*1120*/  ULOP3.LUT UR8, UR8, 0x3fc0, URZ, 0xc0, !UPT ;  /* 0x00003fc008087892 */ /* 0x000fe4000f8ec0ff */
[----:B------:R-:W-:-:S02]  /*1130*/  ULOP3.LUT UR69, UR7, 0x10000, URZ, 0xfc, !UPT ;  /* 0x0001000007457892 */ /* 0x000fc4000f8efcff */
[----:B------:R-:W-:Y:S02]  /*1140*/  ULOP3.LUT UR70, UR6, 0x10000, URZ, 0xfc, !UPT ;  /* 0x0001000006467892 */ /* 0x000fe4000f8efcff */
[----:B------:R-:W-:Y:S02]  /*1150*/  ULOP3.LUT UR71, UR4, 0x10000, URZ, 0xfc, !UPT ;  /* 0x0001000004477892 */ /* 0x000fe4000f8efcff */
[----:B------:R-:W-:Y:S02]  /*1160*/  ULOP3.LUT UR68, UR8, 0x10000, URZ, 0xfc, !UPT ;  /* 0x0001000008447892 */ /* 0x000fe4000f8efcff */
[----:B------:R-:W-:Y:S02]  /*1170*/  UIADD3 UR74, UPT, UPT, UR50, 0x40, URZ ;  /* 0x00000040324a7890 */ /* 0x000fe4000fffe0ff */
[----:B-----5:R-:W-:Y:S01]  /*1180*/  UIMAD UR73, UR73, UR13, URZ ;  /* 0x0000000d494972a4 */ /* 0x020fe2000f8e02ff */
[----:B-1----:R-:W-:-:S13]  /*1190*/  R2UR UR5, R0 ;  /* 0x00000000000572ca */ /* 0x002fda00000e0000 */
[----:B------:R-:W-:Y:S02]  /*11a0*/  UIADD3 UR66, UPT, UPT, UR5, 0x100, URZ ;  /* 0x0000010005427890 */ /* 0x000fe4000fffe0ff */
[----:B------:R-:W-:Y:S02]  /*11b0*/  UIADD3 UR64, UPT, UPT, UR5, 0x104, URZ ;  /* 0x0000010405407890 */ /* 0x000fe4000fffe0ff */
[----:B------:R-:W-:Y:S02]  /*11c0*/  UIADD3 UR62, UPT, UPT, UR5, 0x108, URZ ;  /* 0x00000108053e7890 */ /* 0x000fe4000fffe0ff */
[----:B------:R-:W-:Y:S02]  /*11d0*/  UIADD3 UR60, UPT, UPT, UR5, 0x10c, URZ ;  /* 0x0000010c053c7890 */ /* 0x000fe4000fffe0ff */
[----:B------:R-:W-:Y:S02]  /*11e0*/  UIADD3 UR67, UPT, UPT, UR5, 0x110, URZ ;  /* 0x0000011005437890 */ /* 0x000fe4000fffe0ff */
[----:B------:R-:W-:-:S02]  /*11f0*/  UIADD3 UR65, UPT, UPT, UR5, 0x118, URZ ;  /* 0x0000011805417890 */ /* 0x000fc4000fffe0ff */
[----:B------:R-:W-:Y:S02]  /*1200*/  USHF.R.U32.HI UR7, URZ, 0x1, UR66 ;  /* 0x00000001ff077899 */ /* 0x000fe40008011642 */
[----:B------:R-:W-:Y:S02]  /*1210*/  USHF.R.U32.HI UR6, URZ, 0x1, UR64 ;  /* 0x00000001ff067899 */ /* 0x000fe40008011640 */
[----:B------:R-:W-:Y:S02]  /*1220*/  USHF.R.U32.HI UR4, URZ, 0x1, UR62 ;  /* 0x00000001ff047899 */ /* 0x000fe4000801163e */
[----:B------:R-:W-:Y:S02]  /*1230*/  UIADD3 UR63, UPT, UPT, UR5, 0x120, URZ ;  /* 0x00000120053f7890 */ /* 0x000fe4000fffe0ff */
[----:B------:R-:W-:Y:S02]  /*1240*/  UIADD3 UR61, UPT, UPT, UR5, 0x128, URZ ;  /* 0x00000128053d7890 */ /* 0x000fe4000fffe0ff */
[----:B------:R-:W-:-:S02]  /*1250*/  USHF.R.U32.HI UR8, URZ, 0x1, UR60 ;  /* 0x00000001ff087899 */ /* 0x000fc4000801163c */
[----:B------:R-:W-:Y:S02]  /*1260*/  USHF.R.U32.HI UR58, URZ, 0x1a, UR67 ;  /* 0x0000001aff3a7899 */ /* 0x000fe40008011643 */
[----:B------:R-:W-:Y:S02]  /*1270*/  USHF.R.U32.HI UR9, URZ, 0x1a, UR65 ;  /* 0x0000001aff097899 */ /* 0x000fe40008011641 */
[----:B------:R-:W-:Y:S02]  /*1280*/  ULOP3.LUT UR7, UR7, 0x60000000, URZ, 0xc0, !UPT ;  /* 0x6000000007077892 */ /* 0x000fe4000f8ec0ff */
[----:B------:R-:W-:Y:S02]  /*1290*/  ULOP3.LUT UR56, UR6, 0x60000000, URZ, 0xc0, !UPT ;  /* 0x6000000006387892 */ /* 0x000fe4000f8ec0ff */
[----:B------:R-:W-:Y:S02]  /*12a0*/  ULOP3.LUT UR6, UR4, 0x60000000, URZ, 0xc0, !UPT ;  /* 0x6000000004067892 */ /* 0x000fe4000f8ec0ff */
[----:B------:R-:W-:-:S02]  /*12b0*/  USHF.R.U32.HI UR10, URZ, 0x1a, UR63 ;  /* 0x0000001aff0a7899 */ /* 0x000fc4000801163f */
[----:B------:R-:W-:Y:S02]  /*12c0*/  USHF.R.U32.HI UR11, URZ, 0x1a, UR61 ;  /* 0x0000001aff0b7899 */ /* 0x000fe4000801163d */
[----:B------:R-:W-:Y:S02]  /*12d0*/  ULOP3.LUT UR4, UR8, 0x60000000, URZ, 0xc0, !UPT ;  /* 0x6000000008047892 */ /* 0x000fe4000f8ec0ff */
[----:B------:R-:W-:Y:S02]  /*12e0*/  ULOP3.LUT UR58, UR7, 0x30, UR58, 0xf8, !UPT ;  /* 0x00000030073a7892 */ /* 0x000fe4000f8ef83a */
[----:B------:R-:W-:Y:S02]  /*12f0*/  ULOP3.LUT UR56, UR56, 0x30, UR9, 0xf8, !UPT ;  /* 0x0000003038387892 */ /* 0x000fe4000f8ef809 */
[----:B------:R-:W-:Y:S02]  /*1300*/  ULOP3.LUT UR6, UR6, 0x30, UR10, 0xf8, !UPT ;  /* 0x0000003006067892 */ /* 0x000fe4000f8ef80a */
[----:B------:R-:W-:-:S02]  /*1310*/  ULOP3.LUT UR4, UR4, 0x30, UR11, 0xf8, !UPT ;  /* 0x0000003004047892 */ /* 0x000fc4000f8ef80b */
[----:B------:R-:W-:Y:S02]  /*1320*/  ULOP3.LUT UR59, UR58, UR52, URZ, 0xfc, !UPT ;  /* 0x000000343a3b7292 */ /* 0x000fe4000f8efcff */
[----:B------:R-:W-:Y:S02]  /*1330*/  ULOP3.LUT UR57, UR56, UR52, URZ, 0xfc, !UPT ;  /* 0x0000003438397292 */ /* 0x000fe4000f8efcff */
[----:B------:R-:W-:Y:S02]  /*1340*/  ULOP3.LUT UR55, UR6, UR52, URZ, 0xfc, !UPT ;  /* 0x0000003406377292 */ /* 0x000fe4000f8efcff */
[----:B------:R-:W-:Y:S01]  /*1350*/  ULOP3.LUT UR53, UR4, UR52, URZ, 0xfc, !UPT ;  /* 0x0000003404357292 */ /* 0x000fe2000f8efcff */
[----:B------:R-:W-:Y:S01]  /*1360*/  UMOV UR58, URZ ;  /* 0x000000ff003a7c82 */ /* 0x000fe20008000000 */
[----:B------:R-:W-:Y:S01]  /*1370*/  UMOV UR56, URZ ;  /* 0x000000ff00387c82 */ /* 0x000fe20008000000 */
[----:B------:R-:W-:-:S09]  /*1380*/  UMOV UR52, URZ ;  /* 0x000000ff00347c82 */ /* 0x000fd20008000000 */
.L_x_16:
[----:B------:R-:W-:Y:S01]  /*1390*/  USHF.L.U32 UR4, UR15, 0x1f, URZ ;  /* 0x0000001f0f047899 */ /* 0x000fe200080006ff */
[----:B------:R-:W-:Y:S01]  /*13a0*/  SHF.L.U32 R2, R4, 0x1f, RZ ;  /* 0x0000001f04027819 */ /* 0x000fe200000006ff */
[----:B----4-:R-:W-:Y:S02]  /*13b0*/  ULEA UR6, UR14, UR50, 0x3 ;  /* 0x000000320e067291 */ /* 0x010fe4000f8e18ff */
[----:B------:R-:W-:Y:S02]  /*13c0*/  UIADD3 UR72, UPT, UPT, UR73, UR72, URZ ;  /* 0x0000004849487290 */ /* 0x000fe4000fffe0ff */
[----:B------:R-:W-:Y:S01]  /*13d0*/  MOV R0, UR4 ;  /* 0x0000000400007c02 */ /* 0x000fe20008000f00 */
[----:B------:R-:W-:-:S04]  /*13e0*/  UPLOP3.LUT UP2, UPT, UPT, UPT, UPT, 0x40, 0x4 ;  /* 0x000000000004789c */ /* 0x000fc80003f4e870 */
[----:B-1---5:R1:W5:Y:S01]  /*13f0*/  SYNCS.PHASECHK.TRANS64.TRYWAIT P1, [UR6], R0 ;  /* 0x00000000ff0075a7 */ /* 0x0223620008021106 */
[----:B------:R-:W4:Y:S02]  /*1400*/  SYNCS.PHASECHK.TRANS64.TRYWAIT P0, [UR50+0x48], R2 ;  /* 0x00004802ff0075a7 */ /* 0x000f240008001132 */
[----:B-1--45:R-:W-:Y:S05]  /*1410*/  @!P0 BRA `(.L_x_12) ;  /* 0x00000018006c8947 */ /* 0x032fea0003800000 */
.L_x_37:
[----:B------:R-:W-:-:S05]  /*1420*/  UMOV UR4, URZ ;  /* 0x000000ff00047c82 */ /* 0x000fca0008000000 */
.L_x_15:
[----:B----4-:R-:W-:Y:S02]  /*1430*/  UIADD3 UR17, UPT, UPT, UR14, 0x1, URZ ;  /* 0x000000010e117890 */ /* 0x010fe4000fffe0ff */
[----:B------:R-:W-:Y:S02]  /*1440*/  UISETP.GT.U32.AND UP0, UPT, UR4, 0xe, UPT ;  /* 0x0000000e0400788c */ /* 0x000fe4000bf04070 */
[----:B------:R-:W-:Y:S02]  /*1450*/  UISETP.NE.AND UP1, UPT, UR17, 0x4, UPT ;  /* 0x000000041100788c */ /* 0x000fe4000bf25270 */
[----:B------:R-:W-:Y:S02]  /*1460*/  ULEA UR12, UR14, UR69, 0x7 ;  /* 0x000000450e0c7291 */ /* 0x000fe4000f8e38ff */
[----:B------:R-:W-:Y:S01]  /*1470*/  ULEA UR6, UR14, UR68, 0x8 ;  /* 0x000000440e067291 */ /* 0x000fe2000f8e40ff */
[----:B------:R-:W-:Y:S01]  /*1480*/  PLOP3.LUT P0, PT, PT, PT, UP0, 0x80, 0x8 ;  /* 0x000000000008781c */ /* 0x000fe20003f0f008 */
[----:B------:R-:W-:Y:S02]  /*1490*/  ULEA UR10, UR14, UR71, 0xb ;  /* 0x000000470e0a7291 */ /* 0x000fe4000f8e58ff */
[----:B------:R-:W-:Y:S02]  /*14a0*/  ULEA UR8, UR14, UR70, 0xa ;  /* 0x000000460e087291 */ /* 0x000fe4000f8e50ff */
[----:B------:R-:W-:Y:S02]  /*14b0*/  ULEA UR40, UR14, UR50, 0x3 ;  /* 0x000000320e287291 */ /* 0x000fe4000f8e18ff */
[----:B------:R-:W-:Y:S02]  /*14c0*/  USEL UR14, UR17, URZ, UP1 ;  /* 0x000000ff110e7287 */ /* 0x000fe40008800000 */
[----:B------:R-:W-:Y:S02]  /*14d0*/  UIADD3 UR38, UPT, UPT, UR12, 0x20, URZ ;  /* 0x000000200c267890 */ /* 0x000fe4000fffe0ff */
        /* <DEDUP_REMOVED lines=16> */
[----:B------:R-:W-:Y:S01]  /*15e0*/  USEL UR42, URZ, 0x1, UP1 ;  /* 0x00000001ff2a7887 */ /* 0x000fe20008800000 */
[----:B------:R-:W-:Y:S01]  /*15f0*/  UMOV UR13, 0x4008 ;  /* 0x00004008000d7882 */ /* 0x000fe20000000000 */
        /* <DEDUP_REMOVED lines=15> */
[----:B-----5:R-:W-:Y:S05]  /*16f0*/  @P1 BRA `(.L_x_13) ;  /* 0x0000000000101947 */ /* 0x020fea0003800000 */
[----:B------:R-:W-:Y:S06]  /*1700*/  USHF.L.U32 UR41, UR15, 0x1f, URZ ;  /* 0x0000001f0f297899 */ /* 0x000fec00080006ff */
[----:B-1----:R-:W-:Y:S04]  /*1710*/  MOV R0, UR41 ;  /* 0x0000002900007c02 */ /* 0x002fe80008000f00 */
[----:B------:R-:W1:Y:S02]  /*1720*/  SYNCS.PHASECHK.TRANS64.TRYWAIT P1, [UR40], R0 ;  /* 0x00000000ff0075a7 */ /* 0x000e640008021128 */
[----:B-1----:R-:W-:Y:S05]  /*1730*/  @!P1 BRA `(.L_x_14) ;  /* 0x0000001400c49947 */ /* 0x002fea0003800000 */
.L_x_13:
[----:B------:R-:W-:Y:S01]  /*1740*/  ULOP3.LUT UR15, UR15, UR42, URZ, 0x3c, !UPT ;  /* 0x0000002a0f0f7292 */ /* 0x000fe2000f8e3cff */
[----:B------:R4:W-:Y:S01]  /*1750*/  UTCCP.T.S.4x32dp128bit tmem[UR5+0x100], gdesc[UR12] ;  /* 0x0001000c050079e7 */ /* 0x0009e20009100000 */
[----:B------:R-:W-:Y:S01]  /*1760*/  UIADD3 UR4, UPT, UPT, UR4, 0x1, URZ ;  /* 0x0000000104047890 */ /* 0x000fe2000fffe0ff */
[----:B------:R4:W-:Y:S01]  /*1770*/  UTCCP.T.S.4x32dp128bit tmem[UR5+0x104], gdesc[UR38] ;  /* 0x00010426050079e7 */ /* 0x0009e20009100000 */
[----:B------:R4:W-:Y:S01]  /*1780*/  UTCCP.T.S.4x32dp128bit tmem[UR5+0x108], gdesc[UR36] ;  /* 0x00010824050079e7 */ /* 0x0009e20009100000 */
[----:B------:R4:W-:Y:S01]  /*1790*/  UTCCP.T.S.4x32dp128bit tmem[UR5+0x10c], gdesc[UR34] ;  /* 0x00010c22050079e7 */ /* 0x0009e20009100000 */
[----:B------:R4:W-:Y:S01]  /*17a0*/  UTCCP.T.S.4x32dp128bit tmem[UR5+0x110], gdesc[UR6] ;  /* 0x00011006050079e7 */ /* 0x0009e20009100000 */
[----:B------:R-:W-:Y:S01]  /*17b0*/  PLOP3.LUT P1, PT, PT, PT, PT, 0x80, 0x8 ;  /* 0x000000000008781c */ /* 0x000fe20003f2f070 */
[----:B------:R4:W-:Y:S01]  /*17c0*/  UTCCP.T.S.4x32dp128bit tmem[UR5+0x114], gdesc[UR32] ;  /* 0x00011420050079e7 */ /* 0x0009e20009100000 */
[----:B------:R4:W-:Y:S01]  /*17d0*/  UTCCP.T.S.4x32dp128bit tmem[UR5+0x118], gdesc[UR30] ;  /* 0x0001181e050079e7 */ /* 0x0009e20009100000 */
[----:B------:R-:W-:Y:S01]  /*17e0*/  UMOV UR40, UR48 ;  /* 0x0000003000287c82 */ /* 0x000fe20008000000 */
[----:B------:R-:W-:Y:S01]  /*17f0*/  @!UP0 USHF.L.U32 UR49, UR15, 0x1f, URZ ;  /* 0x0000001f0f318899 */ /* 0x000fe200080006ff */
[----:B------:R4:W-:Y:S01]  /*1800*/  UTCCP.T.S.4x32dp128bit tmem[UR5+0x11c], gdesc[UR28] ;  /* 0x00011c1c050079e7 */ /* 0x0009e20009100000 */
[----:B------:R-:W-:Y:S01]  /*1810*/  @!UP0 ULEA UR48, UR14, UR50, 0x3 ;  /* 0x000000320e308291 */ /* 0x000fe2000f8e18ff */
[----:B------:R4:W-:Y:S01]  /*1820*/  UTCCP.T.S.4x32dp128bit tmem[UR5+0x120], gdesc[UR26] ;  /* 0x0001201a050079e7 */ /* 0x0009e20009100000 */
[----:B------:R4:W-:Y:S01]  /*1830*/  UTCCP.T.S.4x32dp128bit tmem[UR5+0x124], gdesc[UR24] ;  /* 0x00012418050079e7 */ /* 0x0009e20009100000 */
[----:B------:R4:W-:Y:S01]  /*1840*/  UTCCP.T.S.4x32dp128bit tmem[UR5+0x128], gdesc[UR22] ;  /* 0x00012816050079e7 */ /* 0x0009e20009100000 */
[----:B------:R4:W-:Y:S01]  /*1850*/  UTCCP.T.S.4x32dp128bit tmem[UR5+0x12c], gdesc[UR20] ;  /* 0x00012c14050079e7 */ /* 0x0009e20009100000 */
[----:B------:R4:W-:Y:S01]  /*1860*/  UTCOMMA.4X gdesc[UR8], gdesc[UR10], tmem[UR5], tmem[UR58], idesc[UR59], tmem[UR66], UP2 ;  /* 0x80423a0a080075ea */ /* 0x0009e20009000005 */
[----:B------:R-:W-:Y:S01]  /*1870*/  UMOV UR47, 0x40004040 ;  /* 0x40004040002f7882 */ /* 0x000fe20000000000 */
[----:B------:R-:W-:Y:S01]  /*1880*/  UMOV UR45, 0x40004040 ;  /* 0x40004040002d7882 */ /* 0x000fe20000000000 */
[----:B------:R-:W-:Y:S01]  /*1890*/  UMOV UR42, UR43 ;  /* 0x0000002b002a7c82 */ /* 0x000fe20008000000 */
[----:B-1----:R-:W-:Y:S01]  /*18a0*/  MOV R0, UR49 ;  /* 0x0000003100007c02 */ /* 0x002fe20008000f00 */
[----:B------:R4:W-:Y:S01]  /*18b0*/  UTCOMMA.4X gdesc[UR16], gdesc[UR18], tmem[UR5], tmem[UR56], idesc[UR57], tmem[UR64], UPT ;  /* 0x80403812100075ea */ /* 0x0009e2000b800005 */
[----:B------:R-:W-:Y:S01]  /*18c0*/  UMOV UR43, 0x40004040 ;  /* 0x40004040002b7882 */ /* 0x000fe20000000000 */
[----:B------:R-:W-:Y:S01]  /*18d0*/  UMOV UR41, 0x40004040 ;  /* 0x4000404000297882 */ /* 0x000fe20000000000 */
[----:B------:R4:W-:Y:S01]  /*18e0*/  UTCOMMA.4X gdesc[UR44], gdesc[UR46], tmem[UR5], tmem[UR54], idesc[UR55], tmem[UR62], UPT ;  /* 0x803e362e2c0075ea */ /* 0x0009e2000b800005 */
[----:B------:R4:W-:Y:S01]  /*18f0*/  UTCOMMA.4X gdesc[UR40], gdesc[UR42], tmem[UR5], tmem[UR52], idesc[UR53], tmem[UR60], UPT ;  /* 0x803c342a280075ea */ /* 0x0009e2000b800005 */
[----:B------:R4:W-:Y:S01]  /*1900*/  UTCBAR [UR51], URZ ;  /* 0x000000ff330073e9 */ /* 0x0009e200080000ff */
[----:B------:R4:W5:Y:S01]  /*1910*/  @!P0 SYNCS.PHASECHK.TRANS64.TRYWAIT P1, [UR48], R0 ;  /* 0x00000000ff0085a7 */ /* 0x0009620008021130 */
[----:B------:R-:W-:Y:S02]  /*1920*/  UISETP.NE.AND UP0, UPT, UR4, 0x10, UPT ;  /* 0x000000100400788c */ /* 0x000fe4000bf05270 */
[----:B------:R-:W-:Y:S07]  /*1930*/  UPLOP3.LUT UP2, UPT, UPT, UPT, UPT, 0x80, 0x8 ;  /* 0x000000000008789c */ /* 0x000fee0003f4f070 */
[----:B------:R-:W-:Y:S05]  /*1940*/  BRA.U UP0, `(.L_x_15) ;  /* 0xfffffff900b87547 */ /* 0x000fea000b83ffff */
[----:B------:R1:W-:Y:S01]  /*1950*/  UTCBAR [UR74], URZ ;  /* 0x000000ff4a0073e9 */ /* 0x0003e200080000ff */
[----:B------:R-:W-:Y:S01]  /*1960*/  UISETP.GE.AND UP0, UPT, UR72, 0x200, UPT ;  /* 0x000002004800788c */ /* 0x000fe2000bf06270 */
[----:B------:R-:W-:-:S08]  /*1970*/  LOP3.LUT R4, R4, 0x1, RZ, 0x3c, !PT ;  /* 0x0000000104047812 */ /* 0x000fd000078e3cff */
[----:B------:R-:W-:Y:S05]  /*1980*/  BRA.U !UP0, `(.L_x_16) ;  /* 0xfffffff908807547 */ /* 0x000fea000b83ffff */
.L_x_11:
[----:B------:R-:W1:Y:S02]  /*1990*/  S2R R7, SR_CgaCtaId ;  /* 0x0000000000077919 */ /* 0x000e640000008800 */
[----:B-1--45:R-:W-:-:S04]  /*19a0*/  LOP3.LUT R0, R7, 0x1, RZ, 0xc0, !PT ;  /* 0x0000000107007812 */ /* 0x032fc800078ec0ff */
[----:B------:R-:W-:-:S13]  /*19b0*/  ISETP.NE.U32.AND P0, PT, R0, 0x1, PT ;  /* 0x000000010000780c */ /* 0x000fda0003f05070 */
[----:B------:R-:W-:Y:S05]  /*19c0*/  @!P0 BRA `(.L_x_10) ;  /* 0x0000000000148947 */ /* 0x000fea0003800000 */
[----:B------:R-:W-:Y:S01]  /*19d0*/  MOV R0, 0x400 ;  /* 0x0000040000007802 */ /* 0x000fe20000000f00 */
[----:B------:R-:W-:-:S03]  /*19e0*/  IMAD.U32 R6, R4, -0x80000000, RZ ;  /* 0x8000000004067824 */ /* 0x000fc600078e00ff */
[----:B------:R-:W-:-:S04]  /*19f0*/  LEA R9, R7, R0, 0x18 ;  /* 0x0000000007097211 */ /* 0x000fc800078ec0ff */
[----:B------:R-:W1:Y:S02]  /*1a00*/  SYNCS.PHASECHK.TRANS64.TRYWAIT P0, [R9+URZ+0x48], R6 ;  /* 0x00004806090075a7 */ /* 0x000e6400080011ff */
[----:B-1----:R-:W-:Y:S05]  /*1a10*/  @!P0 BRA `(.L_x_17) ;  /* 0x00000014002c8947 */ /* 0x002fea0003800000 */
.L_x_10:
[----:B------:R-:W-:-:S13]  /*1a20*/  ISETP.GT.AND P0, PT, R5, 0x3, PT ;  /* 0x000000030500780c */ /* 0x000fda0003f04270 */
[----:B-1234-:R-:W-:Y:S05]  /*1a30*/  @P0 EXIT ;  /* 0x000000000000094d */ /* 0x01efea0003800000 */
[----:B------:R-:W-:Y:S05]  /*1a40*/  BRA.U !UP4, `(.L_x_18) ;  /* 0x000000010cb87547 */ /* 0x000fea000b800000 */
[----:B------:R-:W1:Y:S01]  /*1a50*/  S2UR UR6, SR_CgaCtaId ;  /* 0x00000000000679c3 */ /* 0x000e620000008800 */
[----:B------:R-:W-:Y:S01]  /*1a60*/  NOP ;  /* 0x0000000000007918 */ /* 0x000fe20000000000 */
[----:B------:R-:W-:Y:S02]  /*1a70*/  UMOV UR4, 0x40 ;  /* 0x0000004000047882 */ /* 0x000fe40000000000 */
[----:B-1----:R-:W-:-:S09]  /*1a80*/  ULEA UR4, UR6, UR4, 0x18 ;  /* 0x0000000406047291 */ /* 0x002fd2000f8ec0ff */
[----:B-----5:R-:W1:Y:S01]  /*1a90*/  LDS.U8 R0, [UR4] ;  /* 0x00000004ff007984 */ /* 0x020e620008000000 */
[----:B------:R-:W-:Y:S02]  /*1aa0*/  UMOV UR4, 0x400 ;  /* 0x0000040000047882 */ /* 0x000fe40000000000 */
[----:B------:R-:W-:Y:S01]  /*1ab0*/  ULEA UR5, UR6, UR4, 0x18 ;  /* 0x0000000406057291 */ /* 0x000fe2000f8ec0ff */
[----:B-1----:R-:W-:-:S13]  /*1ac0*/  ISETP.NE.AND P0, PT, R0, RZ, PT ;  /* 0x000000ff0000720c */ /* 0x002fda0003f05270 */
[----:B------:R-:W-:Y:S05]  /*1ad0*/  @P0 BRA `(.L_x_19) ;  /* 0x00000000007c0947 */ /* 0x000fea0003800000 */
[----:B------:R-:W-:-:S13]  /*1ae0*/  ELECT P0, URZ, PT ;  /* 0x0000000000ff782f */ /* 0x000fda0003800000 */
[----:B------:R-:W-:Y:S05]  /*1af0*/  @!P0 BRA `(.L_x_20) ;  /* 0x0000000000848947 */ /* 0x000fea0003800000 */
[----:B------:R-:W-:Y:S01]  /*1b00*/  UMOV UR4, 0x10 ;  /* 0x0000001000047882 */ /* 0x000fe20000000000 */
[----:B------:R-:W-:-:S04]  /*1b10*/  IMAD.MOV.U32 R2, RZ, RZ, 0xffff ;  /* 0x0000ffffff027424 */ /* 0x000fc800078e00ff */
[----:B------:R-:W-:Y:S04]  /*1b20*/  DEPBAR.LE SB1, 0x36 ;  /* 0x00009d800000791a */ /* 0x000fe80000000000 */
[----:B------:R-:W1:Y:S02]  /*1b30*/  UTCATOMSWS.FIND_AND_SET.ALIGN UP0, UR4, UR4 ;  /* 0x00000004000475e3 */ /* 0x000e640008000800 */
[----:B-1----:R-:W-:Y:S01]  /*1b40*/  PLOP3.LUT P0, PT, PT, PT, UP0, 0x80, 0x8 ;  /* 0x000000000008781c */ /* 0x002fe20003f0f008 */
[----:B------:R-:W-:-:S03]  /*1b50*/  IMAD.U32 R7, RZ, RZ, UR4 ;  /* 0x00000004ff077e24 */ /* 0x000fc6000f8e00ff */
[----:B------:R-:W-:-:S04]  /*1b60*/  SEL R0, RZ, 0xffffffff, !P0 ;  /* 0xffffffffff007807 */ /* 0x000fc80004000000 */
[----:B------:R-:W-:Y:S01]  /*1b70*/  ISETP.NE.AND P0, PT, R0, RZ, PT ;  /* 0x000000ff0000720c */ /* 0x000fe20003f05270 */
[----:B------:R-:W-:-:S12]  /*1b80*/  IMAD.MOV.U32 R0, RZ, RZ, 0x1 ;  /* 0x00000001ff007424 */ /* 0x000fd800078e00ff */
[----:B------:R-:W-:Y:S05]  /*1b90*/  @P0 BRA `(.L_x_21) ;  /* 0x0000000000240947 */ /* 0x000fea0003800000 */
.L_x_22:
[----:B------:R-:W-:Y:S05]  /*1ba0*/  NANOSLEEP 0x64 ;  /* 0x000000640000795d */ /* 0x000fea0003800000 */
[----:B------:R-:W-:-:S05]  /*1bb0*/  UMOV UR4, 0x10 ;  /* 0x0000001000047882 */ /* 0x000fca0000000000 */
[----:B------:R-:W-:Y:S04]  /*1bc0*/  DEPBAR.LE SB1, 0x36 ;  /* 0x00009d800000791a */ /* 0x000fe80000000000 */
[----:B------:R-:W1:Y:S02]  /*1bd0*/  UTCATOMSWS.FIND_AND_SET.ALIGN UP0, UR4, UR4 ;  /* 0x00000004000475e3 */ /* 0x000e640008000800 */
[----:B-1----:R-:W-:Y:S01]  /*1be0*/  PLOP3.LUT P0, PT, PT, PT, UP0, 0x80, 0x8 ;  /* 0x000000000008781c */ /* 0x002fe20003f0f008 */
[----:B------:R-:W-:-:S03]  /*1bf0*/  IMAD.U32 R7, RZ, RZ, UR4 ;  /* 0x00000004ff077e24 */ /* 0x000fc6000f8e00ff */
[----:B------:R-:W-:-:S04]  /*1c00*/  SEL R4, RZ, 0xffffffff, !P0 ;  /* 0xffffffffff047807 */ /* 0x000fc80004000000 */
[----:B------:R-:W-:-:S13]  /*1c10*/  ISETP.NE.AND P0, PT, R4, RZ, PT ;  /* 0x000000ff0400720c */ /* 0x000fda0003f05270 */
[----:B------:R-:W-:Y:S05]  /*1c20*/  @!P0 BRA `(.L_x_22) ;  /* 0xfffffffc00dc8947 */ /* 0x000fea000383ffff */
.L_x_21:
[C---:B------:R-:W-:Y:S01]  /*1c30*/  VIADD R5, R7.reuse, 0x10 ;  /* 0x0000001007057836 */ /* 0x040fe20000000000 */
[----:B------:R-:W-:Y:S01]  /*1c40*/  UMOV UR4, 0x50 ;  /* 0x0000005000047882 */ /* 0x000fe20000000000 */
[----:B------:R-:W-:Y:S01]  /*1c50*/  SHF.L.U32 R2, R2, R7, RZ ;  /* 0x0000000702027219 */ /* 0x000fe200000006ff */
[----:B------:R-:W-:Y:S01]  /*1c60*/  ULEA UR4, UR6, UR4, 0x18 ;  /* 0x0000000406047291 */ /* 0x000fe2000f8ec0ff */
[----:B------:R-:W-:Y:S01]  /*1c70*/  IMAD.SHL.U32 R7, R7, 0x20, RZ ;  /* 0x0000002007077824 */ /* 0x000fe200078e00ff */
[----:B------:R-:W-:-:S04]  /*1c80*/  SHF.L.U32 R5, R0, R5, RZ ;  /* 0x0000000500057219 */ /* 0x000fc800000006ff */
[----:B------:R-:W-:-:S05]  /*1c90*/  LOP3.LUT R2, R5, R2, RZ, 0xfc, !PT ;  /* 0x0000000205027212 */ /* 0x000fca00078efcff */
[----:B------:R1:W-:Y:S04]  /*1ca0*/  ATOMS.OR RZ, [UR4], R2 ;  /* 0x00000002ffff798c */ /* 0x0003e8000b000004 */
[----:B------:R1:W-:Y:S01]  /*1cb0*/  STS [UR5+0x58], R7 ;  /* 0x00005807ff007988 */ /* 0x0003e20008000805 */
[----:B------:R-:W-:Y:S05]  /*1cc0*/  BRA `(.L_x_20) ;  /* 0x0000000000107947 */ /* 0x000fea0003800000 */
.L_x_19:
[----:B------:R-:W-:Y:S02]  /*1cd0*/  MOV R0, 0xffffffff ;  /* 0xffffffff00007802 */ /* 0x000fe40000000f00 */
[----:B------:R-:W-:-:S03]  /*1ce0*/  MOV R4, 0x1d10 ;  /* 0x00001d1000047802 */ /* 0x000fc60000000f00 */
[----:B------:R1:W-:Y:S04]  /*1cf0*/  STS [UR5+0x58], R0 ;  /* 0x00005800ff007988 */ /* 0x0003e80008000805 */
[----:B-1----:R-:W-:Y:S05]  /*1d00*/  CALL.REL.NOINC `($__internal_1_$__cuda_sm10x_tcgen05_guardrail_trap_phase_invalid_during_alloc) ;  /* 0x0000001000b07944 */ /* 0x002fea0003c00000 */
.L_x_20:
[----:B------:R-:W-:Y:S05]  /*1d10*/  WARPSYNC.ALL ;  /* 0x0000000000007948 */ /* 0x000fea0003800000 */
[----:B------:R-:W-:Y:S01]  /*1d20*/  NOP ;  /* 0x0000000000007918 */ /* 0x000fe20000000000 */
.L_x_18:
[----:B------:R-:W2:Y:S08]  /*1d30*/  S2UR UR4, SR_CgaCtaId ;  /* 0x00000000000479c3 */ /* 0x000eb00000008800 */
[----:B------:R-:W-:Y:S06]  /*1d40*/  BAR.SYNC.DEFER_BLOCKING 0x3, 0xa0 ;  /* 0x00c2800000007b1d */ /* 0x000fec0000010000 */
[----:B------:R-:W-:-:S02]  /*1d50*/  UMOV UR5, 0x400 ;  /* 0x0000040000057882 */ /* 0x000fc40000000000 */
[----:B------:R-:W3:Y:S01]  /*1d60*/  S2UR UR14, SR_CTAID.Z ;  /* 0x00000000000e79c3 */ /* 0x000ee20000002700 */
[----:B--2---:R-:W-:Y:S02]  /*1d70*/  ULEA UR21, UR4, UR5, 0x18 ;  /* 0x0000000504157291 */ /* 0x004fe4000f8ec0ff */
[----:B---3--:R-:W-:-:S07]  /*1d80*/  UISETP.GT.U32.AND UP0, UPT, UR14, 0x1ff, UPT ;  /* 0x000001ff0e00788c */ /* 0x008fce000bf04070 */
[----:B-----5:R-:W2:Y:S02]  /*1d90*/  LDS R0, [UR21+0x58] ;  /* 0x00005815ff007984 */ /* 0x020ea40008000800 */
[----:B--2---:R-:W-:Y:S01]  /*1da0*/  R2UR UR24, R0 ;  /* 0x00000000001872ca */ /* 0x004fe200000e0000 */
[----:B------:R-:W-:-:S14]  /*1db0*/  BRA.U UP0, `(.L_x_23) ;  /* 0x0000000d00187547 */ /* 0x000fdc000b800000 */
[----:B------:R-:W2:Y:S01]  /*1dc0*/  LDCU.64 UR6, c[0x0][0x648] ;  /* 0x0000c900ff0677ac */ /* 0x000ea20008000a00 */
[----:B------:R-:W-:Y:S01]  /*1dd0*/  SHF.R.U32.HI R0, RZ, 0x5, R3 ;  /* 0x00000005ff007819 */ /* 0x000fe20000011603 */
[----:B------:R-:W-:Y:S01]  /*1de0*/  IMAD.SHL.U32 R3, R3, 0x20, RZ ;  /* 0x0000002003037824 */ /* 0x000fe200078e00ff */
[----:B------:R-:W-:Y:S01]  /*1df0*/  S2UR UR12, SR_CgaCtaId ;  /* 0x00000000000c79c3 */ /* 0x000fe20000008800 */
[----:B------:R-:W3:Y:S01]  /*1e00*/  LDCU.U8 UR9, c[0x0][0x650] ;  /* 0x0000ca00ff0977ac */ /* 0x000ee20008000000 */
[----:B------:R-:W-:Y:S02]  /*1e10*/  R2UR UR16, R0 ;  /* 0x00000000001072ca */ /* 0x000fe400000e0000 */
[----:B------:R-:W-:Y:S01]  /*1e20*/  LOP3.LUT R3, R3, 0x3e0, RZ, 0xc0, !PT ;  /* 0x000003e003037812 */ /* 0x000fe200078ec0ff */
[----:B------:R-:W4:Y:S01]  /*1e30*/  LDCU.U8 UR8, c[0x0][0x651] ;  /* 0x0000ca20ff0877ac */ /* 0x000f220008000000 */
[----:B------:R-:W5:Y:S02]  /*1e40*/  S2R R0, SR_LANEID ;  /* 0x0000000000007919 */ /* 0x000f640000000000 */
[----:B------:R-:W1:Y:S01]  /*1e50*/  S2UR UR18, SR_CgaCtaId ;  /* 0x00000000001279c3 */ /* 0x000e620000008800 */
[----:B------:R-:W1:Y:S01]  /*1e60*/  LDCU.U8 UR11, c[0x0][0x65c] ;  /* 0x0000cb80ff0b77ac */ /* 0x000e620008000000 */
[----:B------:R-:W1:Y:S05]  /*1e70*/  LDCU UR25, c[0x0][0x654] ;  /* 0x0000ca80ff1977ac */ /* 0x000e6a0008000800 */
[----:B-1----:R-:W-:Y:S01]  /*1e80*/  IMAD.U32 R2, RZ, RZ, UR16 ;  /* 0x00000010ff027e24 */ /* 0x002fe2000f8e00ff */
[----:B------:R-:W1:Y:S01]  /*1e90*/  S2UR UR17, SR_CgaCtaId ;  /* 0x00000000001179c3 */ /* 0x000e620000008800 */
[----:B--2---:R-:W-:Y:S01]  /*1ea0*/  UIMAD.WIDE.U32 UR4, UR14, UR7, URZ ;  /* 0x000000070e0472a5 */ /* 0x004fe2000f8e00ff */
[----:B------:R-:W2:Y:S01]  /*1eb0*/  LDCU UR7, c[0x0][0x658] ;  /* 0x0000cb00ff0777ac */ /* 0x000ea20008000800 */
[----:B------:R-:W-:-:S02]  /*1ec0*/  IMAD R3, R2, 0x400, R3 ;  /* 0x0000040002037824 */ /* 0x000fc400078e0203 */
[----:B------:R-:W-:Y:S02]  /*1ed0*/  UIADD3 UR4, UPT, UPT, UR14, -UR5, URZ ;  /* 0x800000050e047290 */ /* 0x000fe4000fffe0ff */
[----:B------:R-:W-:Y:S01]  /*1ee0*/  VIADD R3, R3, UR21 ;  /* 0x0000001503037c36 */ /* 0x000fe20008000000 */
[----:B------:R-:W-:Y:S01]  /*1ef0*/  UMOV UR13, 0x400 ;  /* 0x00000400000d7882 */ /* 0x000fe20000000000 */
[----:B------:R-:W-:Y:S01]  /*1f00*/  UMOV UR15, 0x400 ;  /* 0x00000400000f7882 */ /* 0x000fe20000000000 */
[----:B---3--:R-:W-:Y:S01]  /*1f10*/  USHF.R.U32.HI UR4, URZ, UR9, UR4 ;  /* 0x00000009ff047299 */ /* 0x008fe20008011604 */
[C---:B------:R-:W-:Y:S01]  /*1f20*/  VIADD R2, R3.reuse, 0x410 ;  /* 0x0000041003027836 */ /* 0x040fe20000000000 */
[----:B------:R-:W3:Y:S01]  /*1f30*/  LDCU.64 UR22, c[0x0][0x358] ;  /* 0x00006b00ff1677ac */ /* 0x000ee20008000a00 */
[----:B------:R-:W-:Y:S01]  /*1f40*/  VIADD R3, R3, 0x400 ;  /* 0x0000040003037836 */ /* 0x000fe20000000000 */
[----:B------:R-:W-:Y:S02]  /*1f50*/  UIADD3 UR4, UPT, UPT, UR5, UR4, URZ ;  /* 0x0000000405047290 */ /* 0x000fe4000fffe0ff */
[----:B------:R-:W-:Y:S01]  /*1f60*/  SHF.R.U32.HI R37, RZ, 0x3, R2 ;  /* 0x00000003ff257819 */ /* 0x000fe20000011602 */
[----:B------:R-:W-:Y:S01]  /*1f70*/  ULEA UR18, UR18, UR13, 0x18 ;  /* 0x0000000d12127291 */ /* 0x000fe2000f8ec0ff */
[----:B------:R-:W-:Y:S01]  /*1f80*/  SHF.R.U32.HI R36, RZ, 0x3, R3 ;  /* 0x00000003ff247819 */ /* 0x000fe20000011603 */
[----:B----4-:R-:W-:Y:S01]  /*1f90*/  USHF.R.U32.HI UR4, URZ, UR8, UR4 ;  /* 0x00000008ff047299 */ /* 0x010fe20008011604 */
[----:B------:R-:W-:Y:S01]  /*1fa0*/  LOP3.LUT R37, R2, 0x10, R37, 0x78, !PT ;  /* 0x0000001002257812 */ /* 0x000fe200078e7825 */
[----:B------:R-:W4:Y:S01]  /*1fb0*/  LDCU.64 UR8, c[0x0][0x660] ;  /* 0x0000cc00ff0877ac */ /* 0x000f220008000a00 */
[----:B------:R-:W-:Y:S01]  /*1fc0*/  LOP3.LUT R36, R3, 0x10, R36, 0x78, !PT ;  /* 0x0000001003247812 */ /* 0x000fe200078e7824 */
[----:B------:R-:W-:Y:S01]  /*1fd0*/  IMAD.MOV.U32 R3, RZ, RZ, RZ ;  /* 0x000000ffff037224 */ /* 0x000fe200078e00ff */
[----:B------:R-:W-:-:S02]  /*1fe0*/  UIADD3 UR4, UPT, UPT, -UR4, URZ, URZ ;  /* 0x000000ff04047290 */ /* 0x000fc4000fffe1ff */
[----:B-1----:R-:W-:Y:S02]  /*1ff0*/  ULEA UR17, UR17, UR15, 0x18 ;  /* 0x0000000f11117291 */ /* 0x002fe4000f8ec0ff */
[----:B------:R-:W-:Y:S02]  /*2000*/  UIMAD UR10, UR6, UR4, UR14 ;  /* 0x00000004060a72a4 */ /* 0x000fe4000f8e020e */
[----:B------:R-:W-:Y:S02]  /*2010*/  ULEA UR20, UR16, UR24, 0x15 ;  /* 0x0000001810147291 */ /* 0x000fe4000f8ea8ff */
[----:B--2---:R-:W-:Y:S01]  /*2020*/  UIMAD.WIDE.U32 UR4, UR10, UR7, URZ ;  /* 0x000000070a0472a5 */ /* 0x004fe2000f8e00ff */
[----:B------:R-:W1:Y:S03]  /*2030*/  LDCU UR7, c[0x0][0x374] ;  /* 0x00006e80ff0777ac */ /* 0x000e660008000800 */
[----:B------:R-:W-:-:S02]  /*2040*/  UIADD3 UR4, UPT, UPT, UR10, -UR5, URZ ;  /* 0x800000050a047290 */ /* 0x000fc4000fffe0ff */
[----:B------:R-:W-:Y:S02]  /*2050*/  ULEA UR21, UR16, UR21, 0x2 ;  /* 0x0000001510157291 */ /* 0x000fe4000f8e10ff */
[----:B------:R-:W-:Y:S01]  /*2060*/  USHF.R.U32.HI UR4, URZ, UR11, UR4 ;  /* 0x0000000bff047299 */ /* 0x000fe20008011604 */
[----:B------:R-:W-:Y:S02]  /*2070*/  UMOV UR15, URZ ;  /* 0x000000ff000f7c82 */ /* 0x000fe40008000000 */
[----:B------:R-:W-:Y:S01]  /*2080*/  UMOV UR11, 0x400 ;  /* 0x00000400000b7882 */ /* 0x000fe20000000000 */
[----:B------:R-:W-:Y:S02]  /*2090*/  UIADD3 UR4, UPT, UPT, UR5, UR4, URZ ;  /* 0x0000000405047290 */ /* 0x000fe4000fffe0ff */
[----:B------:R-:W-:Y:S02]  /*20a0*/  ULEA UR11, UR12, UR11, 0x18 ;  /* 0x0000000b0c0b7291 */ /* 0x000fe4000f8ec0ff */
[----:B------:R-:W-:-:S04]  /*20b0*/  USHF.R.U32.HI UR6, URZ, UR75, UR4 ;  /* 0x0000004bff067299 */ /* 0x000fc80008011604 */
[----:B----4-:R-:W-:-:S04]  /*20c0*/  UIMAD.WIDE.U32 UR4, UR6, UR9, URZ ;  /* 0x00000009060472a5 */ /* 0x010fc8000f8e00ff */
[----:B------:R-:W-:-:S04]  /*20d0*/  UIADD3 UR4, UPT, UPT, UR6, -UR5, URZ ;  /* 0x8000000506047290 */ /* 0x000fc8000fffe0ff */
[----:B------:R-:W-:-:S04]  /*20e0*/  USHF.R.U32.HI UR4, URZ, UR77, UR4 ;  /* 0x0000004dff047299 */ /* 0x000fc80008011604 */
[----:B------:R-:W-:Y:S01]  /*20f0*/  UIADD3 UR4, UPT, UPT, UR5, UR4, URZ ;  /* 0x0000000405047290 */ /* 0x000fe2000fffe0ff */
[----:B------:R-:W1:Y:S03]  /*2100*/  LDCU UR5, c[0x0][0x370] ;  /* 0x00006e00ff0577ac */ /* 0x000e660008000800 */
[----:B------:R-:W-:Y:S01]  /*2110*/  USHF.R.U32.HI UR4, URZ, UR76, UR4 ;  /* 0x0000004cff047299 */ /* 0x000fe20008011604 */
[----:B------:R-:W2:Y:S03]  /*2120*/  LDCU UR19, c[0x0][0x378] ;  /* 0x00006f00ff1377ac */ /* 0x000ea60008000800 */
[----:B------:R-:W-:-:S04]  /*2130*/  UIADD3 UR4, UPT, UPT, -UR4, URZ, URZ ;  /* 0x000000ff04047290 */ /* 0x000fc8000fffe1ff */
[----:B------:R-:W-:Y:S01]  /*2140*/  UIMAD UR4, UR8, UR4, UR6 ;  /* 0x00000004080472a4 */ /* 0x000fe2000f8e0206 */
[----:B------:R-:W4:Y:S01]  /*2150*/  LDCU.64 UR8, c[0x0][0x348] ;  /* 0x00006900ff0877ac */ /* 0x000f220008000a00 */
[----:B-1----:R-:W-:Y:S02]  /*2160*/  UIMAD UR5, UR7, UR5, URZ ;  /* 0x00000005070572a4 */ /* 0x002fe4000f8e02ff */
[----:B------:R-:W-:Y:S02]  /*2170*/  UIADD3 UR6, UPT, UPT, -UR6, URZ, URZ ;  /* 0x000000ff06067290 */ /* 0x000fe4000fffe1ff */
[----:B--2---:R-:W-:Y:S02]  /*2180*/  UIMAD UR19, UR5, UR19, URZ ;  /* 0x00000013051372a4 */ /* 0x004fe4000f8e02ff */
[----:B------:R-:W-:Y:S02]  /*2190*/  UIMAD UR10, UR25, UR6, UR10 ;  /* 0x00000006190a72a4 */ /* 0x000fe4000f8e020a */
[----:B----4-:R-:W-:-:S04]  /*21a0*/  UIADD3 UR12, UP0, UPT, UR8, 0x240, URZ ;  /* 0x00000240080c7890 */ /* 0x010fc8000ff1e0ff */
[----:B---3-5:R-:W-:-:S12]  /*21b0*/  UIADD3.X UR13, UPT, UPT, URZ, UR9, URZ, UP0, !UPT ;  /* 0x00000009ff0d7290 */ /* 0x028fd800087fe4ff */
.L_x_29:
[----:B------:R-:W1:Y:S01]  /*21c0*/  S2R R2, SR_CgaCtaId ;  /* 0x0000000000027919 */ /* 0x000e620000008800 */
[----:B------:R-:W-:Y:S01]  /*21d0*/  MOV R5, 0x400 ;  /* 0x0000040000057802 */ /* 0x000fe20000000f00 */
[----:B------:R-:W-:Y:S01]  /*21e0*/  IMAD.U32 R4, R3, -0x80000000, RZ ;  /* 0x8000000003047824 */ /* 0x000fe200078e00ff */
[----:B------:R-:W-:Y:S02]  /*21f0*/  USHF.L.U32 UR5, UR15, 0x3, URZ ;  /* 0x000000030f057899 */ /* 0x000fe400080006ff */
[----:B------:R-:W-:Y:S02]  /*2200*/  USHF.L.U32 UR10, UR10, 0x7, URZ ;  /* 0x000000070a0a7899 */ /* 0x000fe400080006ff */
[----:B------:R-:W-:Y:S01]  /*2210*/  USHF.L.U32 UR9, UR4, 0x8, URZ ;  /* 0x0000000804097899 */ /* 0x000fe200080006ff */
[----:B-1----:R-:W-:-:S04]  /*2220*/  LEA R5, R2, R5, 0x18 ;  /* 0x0000000502057211 */ /* 0x002fc800078ec0ff */
[----:B------:R-:W1:Y:S02]  /*2230*/  SYNCS.PHASECHK.TRANS64.TRYWAIT P0, [R5+URZ+0x40], R4 ;  /* 0x00004004050075a7 */ /* 0x000e6400080011ff */
[----:B-1-3--:R-:W-:Y:S05]  /*2240*/  @!P0 BRA `(.L_x_24) ;  /* 0x0000000c00388947 */ /* 0x00afea0003800000 */
.L_x_41:
[----:B------:R-:W-:Y:S01]  /*2250*/  HFMA2 R2, -RZ, RZ, 0, 0 ;  /* 0x00000000ff027431 */ /* 0x000fe200000001ff */
[----:B------:R-:W-:Y:S01]  /*2260*/  UMOV UR7, UR20 ;  /* 0x0000001400077c82 */ /* 0x000fe20008000000 */
[----:B------:R-:W-:-:S05]  /*2270*/  UMOV UR6, URZ ;  /* 0x000000ff00067c82 */ /* 0x000fca0008000000 */
.L_x_26:
[----:B-1----:R-:W1:Y:S01]  /*2280*/  LDTM.x32 R4, tmem[UR7] ;  /* 0x00000007000479ee */ /* 0x002e6200082c0000 */
[----:B------:R-:W-:-:S04]  /*2290*/  ULEA.HI UR4, UR5, UR5, URZ, 0x1 ;  /* 0x0000000505047291 */ /* 0x000fc8000f8f08ff */
[----:B------:R-:W-:-:S04]  /*22a0*/  ULOP3.LUT UR4, UR4, 0xffffe, URZ, 0xc0, !UPT ;  /* 0x000ffffe04047892 */ /* 0x000fc8000f8ec0ff */
[----:B------:R-:W-:Y:S01]  /*22b0*/  UIADD3 UR4, UPT, UPT, -UR4, UR5, URZ ;  /* 0x0000000504047290 */ /* 0x000fe2000fffe1ff */
[----:B-1----:R-:W-:Y:S02]  /*22c0*/  FMNMX.NAN R39, |R18|, |R34|, !PT ;  /* 0x4000002212277209 */ /* 0x002fe40007820200 */
[----:B------:R-:W-:Y:S02]  /*22d0*/  FMNMX.NAN R38, |R19|, |R35|, !PT ;  /* 0x4000002313267209 */ /* 0x000fe40007820200 */
[----:B------:R-:W-:Y:S02]  /*22e0*/  FMNMX.NAN R42, |R17|, |R33|, !PT ;  /* 0x40000021112a7209 */ /* 0x000fe40007820200 */
[----:B------:R-:W-:Y:S02]  /*22f0*/  F2FP.SATFINITE.E4M3.F32.PACK_AB_MERGE_C R19, R19, R18, RZ ;  /* 0x000000121313723e */ /* 0x000fe400048070ff */
[----:B------:R-:W-:Y:S02]  /*2300*/  F2FP.SATFINITE.E4M3.F32.PACK_AB_MERGE_C R34, R35, R34, RZ ;  /* 0x000000222322723e */ /* 0x000fe400048070ff */
[----:B------:R-:W-:-:S02]  /*2310*/  F2FP.SATFINITE.E4M3.F32.PACK_AB_MERGE_C R18, R17, R16, RZ ;  /* 0x000000101112723e */ /* 0x000fc400048070ff */
[-C--:B------:R-:W-:Y:S02]  /*2320*/  F2FP.SATFINITE.E4M3.F32.PACK_AB_MERGE_C R41, R33, R32.reuse, RZ ;  /* 0x000000202129723e */ /* 0x080fe400048070ff */
[----:B------:R-:W-:Y:S02]  /*2330*/  FMNMX.NAN R35, |R16|, |R32|, !PT ;  /* 0x4000002010237209 */ /* 0x000fe40007820200 */
[----:B------:R-:W-:Y:S02]  /*2340*/  F2FP.SATFINITE.E4M3.F32.PACK_AB_MERGE_C R40, R15, R14, RZ ;  /* 0x0000000e0f28723e */ /* 0x000fe400048070ff */
[----:B------:R-:W-:Y:S02]  /*2350*/  FMNMX.NAN R33, |R14|, |R30|, !PT ;  /* 0x4000001e0e217209 */ /* 0x000fe40007820200 */
[----:B------:R-:W-:Y:S02]  /*2360*/  F2FP.SATFINITE.E4M3.F32.PACK_AB_MERGE_C R17, R11, R10, RZ ;  /* 0x0000000a0b11723e */ /* 0x000fe400048070ff */
[----:B------:R-:W-:-:S02]  /*2370*/  FMNMX3.NAN R39, |R10|, |R26|, R39, !PT ;  /* 0x4000001a0a277276 */ /* 0x000fc40007820227 */
[----:B------:R-:W-:Y:S02]  /*2380*/  FMNMX.NAN R32, |R15|, |R31|, !PT ;  /* 0x4000001f0f207209 */ /* 0x000fe40007820200 */
[----:B------:R-:W-:Y:S02]  /*2390*/  F2FP.SATFINITE.E4M3.F32.PACK_AB_MERGE_C R14, R31, R30, RZ ;  /* 0x0000001e1f0e723e */ /* 0x000fe400048070ff */
[C---:B------:R-:W-:Y:S02]  /*23a0*/  F2FP.SATFINITE.E4M3.F32.PACK_AB_MERGE_C R10, R9.reuse, R8, RZ ;  /* 0x00000008090a723e */ /* 0x040fe400048070ff */
[----:B------:R-:W-:Y:S02]  /*23b0*/  FMNMX3.NAN R42, |R9|, |R25|, R42, !PT ;  /* 0x40000019092a7276 */ /* 0x000fe4000782022a */
[C---:B------:R-:W-:Y:S02]  /*23c0*/  FMNMX.NAN R30, |R13|.reuse, |R29|, !PT ;  /* 0x4000001d0d1e7209 */ /* 0x040fe40007820200 */
[----:B------:R-:W-:-:S02]  /*23d0*/  F2FP.SATFINITE.E4M3.F32.PACK_AB_MERGE_C R43, R13, R12, RZ ;  /* 0x0000000c0d2b723e */ /* 0x000fc400048070ff */
[----:B------:R-:W-:Y:S02]  /*23e0*/  FMNMX.NAN R31, |R12|, |R28|, !PT ;  /* 0x4000001c0c1f7209 */ /* 0x000fe40007820200 */
[----:B------:R-:W-:Y:S02]  /*23f0*/  F2FP.SATFINITE.E4M3.F32.PACK_AB_MERGE_C R9, R7, R6, RZ ;  /* 0x000000060709723e */ /* 0x000fe400048070ff */
[----:B------:R-:W-:Y:S02]  /*2400*/  F2FP.SATFINITE.E4M3.F32.PACK_AB_MERGE_C R16, R5, R4, RZ ;  /* 0x000000040510723e */ /* 0x000fe400048070ff */
[----:B------:R-:W-:Y:S02]  /*2410*/  F2FP.SATFINITE.E4M3.F32.PACK_AB_MERGE_C R13, R27, R26, RZ ;  /* 0x0000001a1b0d723e */ /* 0x000fe400048070ff */
[----:B------:R-:W-:Y:S02]  /*2420*/  F2FP.SATFINITE.E4M3.F32.PACK_AB_MERGE_C R12, R25, R24, RZ ;  /* 0x00000018190c723e */ /* 0x000fe400048070ff */
[----:B------:R-:W-:Y:S01]  /*2430*/  PRMT R16, R16, 0x5410, R9 ;  /* 0x0000541010107816 */ /* 0x000fe20000000009 */
[----:B------:R-:W-:Y:S01]  /*2440*/  IMAD.U32 R9, RZ, RZ, UR4 ;  /* 0x00000004ff097e24 */ /* 0x000fe2000f8e00ff */
[----:B------:R-:W-:-:S02]  /*2450*/  FMNMX3.NAN R38, |R11|, |R27|, R38, !PT ;  /* 0x4000001b0b267276 */ /* 0x000fc40007820226 */
[----:B------:R-:W-:Y:S02]  /*2460*/  PRMT R13, R12, 0x5410, R13 ;  /* 0x000054100c0d7816 */ /* 0x000fe4000000000d */
[----:B------:R-:W-:Y:S02]  /*2470*/  F2FP.SATFINITE.E4M3.F32.PACK_AB_MERGE_C R29, R29, R28, RZ ;  /* 0x0000001c1d1d723e */ /* 0x000fe400048070ff */
[----:B------:R-:W-:Y:S02]  /*2480*/  F2FP.SATFINITE.E4M3.F32.PACK_AB_MERGE_C R11, R23, R22, RZ ;  /* 0x00000016170b723e */ /* 0x000fe400048070ff */
[----:B------:R-:W-:Y:S02]  /*2490*/  F2FP.SATFINITE.E4M3.F32.PACK_AB_MERGE_C R12, R21, R20, RZ ;  /* 0x00000014150c723e */ /* 0x000fe400048070ff */
[----:B------:R-:W-:Y:S01]  /*24a0*/  PRMT R17, R10, 0x5410, R17 ;  /* 0x000054100a117816 */ /* 0x000fe20000000011 */
[C---:B------:R-:W-:Y:S01]  /*24b0*/  IMAD R10, R9.reuse, 0x1000, R36 ;  /* 0x00001000090a7824 */ /* 0x040fe200078e0224 */
[----:B------:R-:W-:Y:S01]  /*24c0*/  PRMT R19, R18, 0x5410, R19 ;  /* 0x0000541012137816 */ /* 0x000fe20000000013 */
[----:B------:R-:W-:Y:S01]  /*24d0*/  IMAD R9, R9, 0x1000, R37 ;  /* 0x0000100009097824 */ /* 0x000fe200078e0225 */
[----:B------:R-:W-:-:S02]  /*24e0*/  PRMT R18, R43, 0x5410, R40 ;  /* 0x000054102b127816 */ /* 0x000fc40000000028 */
[----:B------:R-:W-:Y:S02]  /*24f0*/  PRMT R15, R41, 0x5410, R34 ;  /* 0x00005410290f7816 */ /* 0x000fe40000000022 */
[----:B------:R-:W-:Y:S01]  /*2500*/  PRMT R12, R12, 0x5410, R11 ;  /* 0x000054100c0c7816 */ /* 0x000fe2000000000b */
[----:B------:R1:W-:Y:S01]  /*2510*/  STS.128 [R10], R16 ;  /* 0x000000100a007388 */ /* 0x0003e20000000c00 */
[----:B------:R-:W-:Y:S02]  /*2520*/  PRMT R14, R29, 0x5410, R14 ;  /* 0x000054101d0e7816 */ /* 0x000fe4000000000e */
[----:B------:R-:W-:Y:S02]  /*2530*/  FMNMX3.NAN R35, |R8|, |R24|, R35, !PT ;  /* 0x4000001808237276 */ /* 0x000fe40007820223 */
[----:B------:R-:W-:Y:S01]  /*2540*/  FMNMX3.NAN R7, |R7|, |R23|, R32, !PT ;  /* 0x4000001707077276 */ /* 0x000fe20007820220 */
[----:B------:R1:W-:Y:S01]  /*2550*/  STS.128 [R9], R12 ;  /* 0x0000000c09007388 */ /* 0x0003e20000000c00 */
[----:B------:R-:W-:Y:S01]  /*2560*/  FMNMX3.NAN R6, |R6|, |R22|, R33, !PT ;  /* 0x4000001606067276 */ /* 0x000fe20007820221 */
[----:B------:R2:W-:Y:S06]  /*2570*/  MEMBAR.ALL.CTA ;  /* 0x0000000000007992 */ /* 0x0005ec0000008000 */
[----:B--2---:R-:W2:Y:S02]  /*2580*/  FENCE.VIEW.ASYNC.S ;  /* 0x00000000000073c6 */ /* 0x004ea40000000000 */
[----:B--2---:R-:W-:Y:S06]  /*2590*/  BAR.SYNC.DEFER_BLOCKING 0x2, 0x80 ;  /* 0x0082000000007b1d */ /* 0x004fec0000010000 */
[----:B------:R-:W-:Y:S05]  /*25a0*/  BRA.U !UP4, `(.L_x_25) ;  /* 0x000000010c147547 */ /* 0x000fea000b800000 */
[----:B------:R-:W-:-:S04]  /*25b0*/  ULEA UR4, UR4, UR11, 0xc ;  /* 0x0000000b04047291 */ /* 0x000fc8000f8e60ff */
[----:B------:R-:W-:-:S09]  /*25c0*/  UIADD3 UR8, UPT, UPT, UR4, 0x400, URZ ;  /* 0x0000040004087890 */ /* 0x000fd2000fffe0ff */
[----:B------:R2:W-:Y:S01]  /*25d0*/  UTMASTG.2D [UR8], [UR12], desc[URZ] ;  /* 0x0000ff080c0073b5 */ /* 0x0005e20008009000 */
[----:B------:R0:W-:Y:S01]  /*25e0*/  UTMACMDFLUSH ;  /* 0x00000000000079b7 */ /* 0x0001e20000000000 */
[----:B--2---:R-:W-:-:S04]  /*25f0*/  DEPBAR.LE SB0, 0x1 ;  /* 0x000080400000791a */ /* 0x004fc80000000000 */
.L_x_25:
[----:B------:R-:W-:Y:S01]  /*2600*/  BAR.SYNC.DEFER_BLOCKING 0x2, 0x80 ;  /* 0x0082000000007b1d */ /* 0x000fe20000010000 */
[----:B------:R-:W-:Y:S01]  /*2610*/  UIADD3 UR6, UPT, UPT, UR6, 0x1, URZ ;  /* 0x0000000106067890 */ /* 0x000fe2000fffe0ff */
[----:B------:R-:W-:Y:S01]  /*2620*/  FMNMX3.NAN R5, |R5|, |R21|, R30, !PT ;  /* 0x4000001505057276 */ /* 0x000fe2000782021e */
[----:B------:R-:W-:Y:S01]  /*2630*/  UIADD3 UR7, UPT, UPT, UR7, 0x20, URZ ;  /* 0x0000002007077890 */ /* 0x000fe2000fffe0ff */
[----:B------:R-:W-:Y:S01]  /*2640*/  FMNMX.NAN R7, R38, R7, !PT ;  /* 0x0000000726077209 */ /* 0x000fe20007820000 */
[----:B------:R-:W-:Y:S01]  /*2650*/  UISETP.NE.AND UP0, UPT, UR6, 0x8, UPT ;  /* 0x000000080600788c */ /* 0x000fe2000bf05270 */
[----:B------:R-:W-:Y:S01]  /*2660*/  FMNMX3.NAN R4, |R4|, |R20|, R31, !PT ;  /* 0x4000001404047276 */ /* 0x000fe2000782021f */
[----:B------:R-:W-:Y:S01]  /*2670*/  UIADD3 UR5, UPT, UPT, UR5, 0x1, URZ ;  /* 0x0000000105057890 */ /* 0x000fe2000fffe0ff */
[----:B------:R-:W-:Y:S01]  /*2680*/  FMNMX.NAN R6, R39, R6, !PT ;  /* 0x0000000627067209 */ /* 0x000fe20007820000 */
[----:B------:R-:W-:Y:S01]  /*2690*/  UIADD3 UR9, UPT, UPT, UR9, 0x20, URZ ;  /* 0x0000002009097890 */ /* 0x000fe2000fffe0ff */
[----:B------:R-:W-:-:S02]  /*26a0*/  FMNMX3.NAN R5, R5, R42, R7, !PT ;  /* 0x0000002a05057276 */ /* 0x000fc40007820007 */
[----:B------:R-:W-:-:S04]  /*26b0*/  FMNMX3.NAN R4, R4, R35, R6, !PT ;  /* 0x0000002304047276 */ /* 0x000fc80007820006 */
[----:B------:R-:W-:-:S04]  /*26c0*/  FMNMX3.NAN R5, R4, R5, RZ, !PT ;  /* 0x0000000504057276 */ /* 0x000fc800078200ff */
[----:B------:R-:W-:Y:S01]  /*26d0*/  FMNMX R2, R5, R2, !PT ;  /* 0x0000000205027209 */ /* 0x000fe20007800000 */
[----:B------:R-:W-:Y:S06]  /*26e0*/  BRA.U UP0, `(.L_x_26) ;  /* 0xfffffff900e47547 */ /* 0x000fec000b83ffff */
[----:B------:R-:W-:Y:S01]  /*26f0*/  CREDUX.MAX.S32 UR4, R2 ;  /* 0x00000000020472cc */ /* 0x000fe20000000200 */
[----:B------:R-:W-:Y:S01]  /*2700*/  BSSY.RECONVERGENT B0, `(.L_x_27) ;  /* 0x000000c000007945 */ /* 0x000fe20003800200 */
[----:B------:R-:W-:-:S11]  /*2710*/  ISETP.NE.AND P0, PT, R0, RZ, PT ;  /* 0x000000ff0000720c */ /* 0x000fd60003f05270 */
[----:B------:R-:W-:-:S05]  /*2720*/  IMAD.U32 R2, RZ, RZ, UR4 ;  /* 0x00000004ff027e24 */ /* 0x000fca000f8e00ff */
[----:B------:R2:W-:Y:S01]  /*2730*/  @!P0 STS [UR21+0x38400], R2 ;  /* 0x03840002ff008988 */ /* 0x0005e20008000815 */
[----:B------:R-:W-:Y:S01]  /*2740*/  BAR.SYNC.DEFER_BLOCKING 0x2, 0x80 ;  /* 0x0082000000007b1d */ /* 0x000fe20000010000 */
[----:B------:R-:W-:-:S13]  /*2750*/  LOP3.LUT P0, RZ, R0, UR16, RZ, 0xfc, !PT ;  /* 0x0000001000ff7c12 */ /* 0x000fda000f80fcff */
[----:B------:R-:W-:Y:S05]  /*2760*/  @P0 BRA `(.L_x_28) ;  /* 0x0000000000140947 */ /* 0x000fea0003800000 */
[----:B------:R-:W3:Y:S01]  /*2770*/  LDS.128 R4, [UR18+0x38400] ;  /* 0x03840012ff047984 */ /* 0x000ee20008000c00 */
[----:B-1----:R-:W1:Y:S01]  /*2780*/  LDC.64 R8, c[0x0][0x640] ;  /* 0x00019000ff087b82 */ /* 0x002e620000000a00 */
[----:B---3--:R-:W-:-:S04]  /*2790*/  FMNMX3 R4, R4, RZ, R5, !PT ;  /* 0x000000ff04047276 */ /* 0x008fc80007800005 */
[----:B------:R-:W-:-:S05]  /*27a0*/  FMNMX3 R7, R4, R6, R7, !PT ;  /* 0x0000000604077276 */ /* 0x000fca0007800007 */
[----:B-1----:R3:W-:Y:S02]  /*27b0*/  REDG.E.MAX.S32.STRONG.GPU desc[UR22][R8.64], R7 ;  /* 0x000000070800798e */ /* 0x0027e4000d12e316 */
.L_x_28:
[----:B------:R-:W-:Y:S05]  /*27c0*/  BSYNC.RECONVERGENT B0 ;  /* 0x0000000000007941 */ /* 0x000fea0003800200 */
.L_x_27:
[----:B------:R-:W4:Y:S01]  /*27d0*/  LDCU.64 UR6, c[0x0][0x648] ;  /* 0x0000c900ff0677ac */ /* 0x000f220008000a00 */
[----:B------:R-:W-:Y:S01]  /*27e0*/  LOP3.LUT R3, R3, 0x1, RZ, 0x3c, !PT ;  /* 0x0000000103037812 */ /* 0x000fe200078e3cff */
[----:B------:R-:W5:Y:S01]  /*27f0*/  LDCU.U8 UR8, c[0x0][0x650] ;  /* 0x0000ca00ff0877ac */ /* 0x000f620008000000 */
[----:B------:R-:W-:Y:S01]  /*2800*/  UIADD3 UR14, UPT, UPT, UR19, UR14, URZ ;  /* 0x0000000e130e7290 */ /* 0x000fe2000fffe0ff */
[----:B------:R-:W1:Y:S01]  /*2810*/  LDCU.U8 UR9, c[0x0][0x651] ;  /* 0x0000ca20ff0977ac */ /* 0x000e620008000000 */
[----:B------:R-:W2:Y:S02]  /*2820*/  LDCU.U8 UR10, c[0x0][0x65c] ;  /* 0x0000cb80ff0a77ac */ /* 0x000ea40008000000 */
[----:B----4-:R-:W-:Y:S01]  /*2830*/  UIMAD.WIDE.U32 UR4, UR14, UR7, URZ ;  /* 0x000000070e0472a5 */ /* 0x010fe2000f8e00ff */
[----:B------:R-:W-:-:S03]  /*2840*/  ELECT P0, URZ, PT ;  /* 0x0000000000ff782f */ /* 0x000fc60003800000 */
[----:B------:R-:W-:Y:S02]  /*2850*/  UIADD3 UR4, UPT, UPT, UR14, -UR5, URZ ;  /* 0x800000050e047290 */ /* 0x000fe4000fffe0ff */
[----:B------:R-:W-:Y:S02]  /*2860*/  UISETP.GE.AND UP0, UPT, UR14, 0x200, UPT ;  /* 0x000002000e00788c */ /* 0x000fe4000bf06270 */
[----:B-----5:R-:W-:Y:S01]  /*2870*/  USHF.R.U32.HI UR4, URZ, UR8, UR4 ;  /* 0x00000008ff047299 */ /* 0x020fe20008011604 */
[----:B------:R-:W4:Y:S03]  /*2880*/  LDCU UR8, c[0x0][0x658] ;  /* 0x0000cb00ff0877ac */ /* 0x000f260008000800 */
[----:B------:R-:W-:Y:S02]  /*2890*/  UIADD3 UR4, UPT, UPT, UR5, UR4, URZ ;  /* 0x0000000405047290 */ /* 0x000fe4000fffe0ff */
[----:B--2---:R-:W-:Y:S01]  /*28a0*/  @P0 IMAD.MOV.U32 R2, RZ, RZ, 0x1 ;  /* 0x00000001ff020424 */ /* 0x004fe200078e00ff */
[----:B------:R-:W-:-:S02]  /*28b0*/  UIADD3 UR15, UPT, UPT, UR15, 0x1, URZ ;  /* 0x000000010f0f7890 */ /* 0x000fc4000fffe0ff */
[----:B-1----:R-:W-:Y:S01]  /*28c0*/  USHF.R.U32.HI UR4, URZ, UR9, UR4 ;  /* 0x00000009ff047299 */ /* 0x002fe20008011604 */
[----:B------:R2:W-:Y:S03]  /*28d0*/  @P0 SYNCS.ARRIVE.TRANS64.ART0 RZ, [UR17+0x48], R2 ;  /* 0x00004802ffff09a7 */ /* 0x0005e60008500011 */
[----:B------:R-:W-:-:S04]  /*28e0*/  UIADD3 UR4, UPT, UPT, -UR4, URZ, URZ ;  /* 0x000000ff04047290 */ /* 0x000fc8000fffe1ff */
[----:B------:R-:W-:-:S04]  /*28f0*/  UIMAD UR7, UR6, UR4, UR14 ;  /* 0x00000004060772a4 */ /* 0x000fc8000f8e020e */
[----:B----4-:R-:W-:Y:S01]  /*2900*/  UIMAD.WIDE.U32 UR4, UR7, UR8, URZ ;  /* 0x00000008070472a5 */ /* 0x010fe2000f8e00ff */
[----:B------:R-:W1:Y:S03]  /*2910*/  LDCU.64 UR8, c[0x0][0x660] ;  /* 0x0000cc00ff0877ac */ /* 0x000e660008000a00 */
[----:B------:R-:W-:-:S04]  /*2920*/  UIADD3 UR4, UPT, UPT, UR7, -UR5, URZ ;  /* 0x8000000507047290 */ /* 0x000fc8000fffe0ff */
[----:B------:R-:W-:-:S04]  /*2930*/  USHF.R.U32.HI UR4, URZ, UR10, UR4 ;  /* 0x0000000aff047299 */ /* 0x000fc80008011604 */
[----:B------:R-:W-:-:S04]  /*2940*/  UIADD3 UR4, UPT, UPT, UR5, UR4, URZ ;  /* 0x0000000405047290 */ /* 0x000fc8000fffe0ff */
[----:B------:R-:W-:-:S04]  /*2950*/  USHF.R.U32.HI UR6, URZ, UR75, UR4 ;  /* 0x0000004bff067299 */ /* 0x000fc80008011604 */
[----:B-1----:R-:W-:Y:S01]  /*2960*/  UIMAD.WIDE.U32 UR4, UR6, UR9, URZ ;  /* 0x00000009060472a5 */ /* 0x002fe2000f8e00ff */
[----:B------:R-:W1:Y:S01]  /*2970*/  LDCU UR9, c[0x0][0x654] ;  /* 0x0000ca80ff0977ac */ /* 0x000e620008000800 */
[----:B------:R-:W-:-:S05]  /*2980*/  UIADD3 UR10, UPT, UPT, -UR6, URZ, URZ ;  /* 0x000000ff060a7290 */ /* 0x000fca000fffe1ff */
[----:B------:R-:W-:Y:S02]  /*2990*/  UMOV UR4, UR5 ;  /* 0x0000000500047c82 */ /* 0x000fe40008000000 */
[----:B------:R-:W-:-:S04]  /*29a0*/  UIADD3 UR5, UPT, UPT, UR6, -UR4, URZ ;  /* 0x8000000406057290 */ /* 0x000fc8000fffe0ff */
[----:B------:R-:W-:-:S04]  /*29b0*/  USHF.R.U32.HI UR5, URZ, UR77, UR5 ;  /* 0x0000004dff057299 */ /* 0x000fc80008011605 */
[----:B------:R-:W-:Y:S02]  /*29c0*/  UIADD3 UR4, UPT, UPT, UR4, UR5, URZ ;  /* 0x0000000504047290 */ /* 0x000fe4000fffe0ff */
[----:B-1----:R-:W-:Y:S02]  /*29d0*/  UIMAD UR10, UR9, UR10, UR7 ;  /* 0x0000000a090a72a4 */ /* 0x002fe4000f8e0207 */
[----:B------:R-:W-:-:S04]  /*29e0*/  USHF.R.U32.HI UR4, URZ, UR76, UR4 ;  /* 0x0000004cff047299 */ /* 0x000fc80008011604 */
[----:B------:R-:W-:-:S04]  /*29f0*/  UIADD3 UR4, UPT, UPT, -UR4, URZ, URZ ;  /* 0x000000ff04047290 */ /* 0x000fc8000fffe1ff */
[----:B------:R-:W-:Y:S01]  /*2a00*/  UIMAD UR4, UR8, UR4, UR6 ;  /* 0x00000004080472a4 */ /* 0x000fe2000f8e0206 */
[----:B--2---:R-:W-:Y:S11]  /*2a10*/  BRA.U !UP0, `(.L_x_29) ;  /* 0xfffffff508e87547 */ /* 0x004ff6000b83ffff */
.L_x_23:
[----:B------:R-:W-:Y:S08]  /*2a20*/  BAR.SYNC.DEFER_BLOCKING 0x2, 0x80 ;  /* 0x0082000000007b1d */ /* 0x000ff00000010000 */
[----:B------:R-:W2:Y:S01]  /*2a30*/  S2UR UR8, SR_CgaCtaId ;  /* 0x00000000000879c3 */ /* 0x000ea20000008800 */
[----:B------:R-:W-:Y:S01]  /*2a40*/  UMOV UR6, 0xffff ;  /* 0x0000ffff00067882 */ /* 0x000fe20000000000 */
[----:B------:R-:W-:Y:S01]  /*2a50*/  UMOV UR9, 0x1 ;  /* 0x0000000100097882 */ /* 0x000fe20000000000 */
[----:B------:R-:W-:Y:S01]  /*2a60*/  NOP ;  /* 0x0000000000007918 */ /* 0x000fe20000000000 */
[----:B------:R-:W-:-:S02]  /*2a70*/  UMOV UR4, 0x50 ;  /* 0x0000005000047882 */ /* 0x000fc40000000000 */
[----:B--2---:R-:W-:Y:S02]  /*2a80*/  ULEA UR8, UR8, UR4, 0x18 ;  /* 0x0000000408087291 */ /* 0x004fe4000f8ec0ff */
[----:B------:R-:W-:-:S04]  /*2a90*/  ULOP3.LUT UR4, UR24, 0xffff, URZ, 0xc0, !UPT ;  /* 0x0000ffff18047892 */ /* 0x000fc8000f8ec0ff */
[----:B------:R-:W-:-:S03]  /*2aa0*/  USHF.R.U32.HI UR4, URZ, 0x5, UR4 ;  /* 0x00000005ff047899 */ /* 0x000fc60008011604 */
[----:B------:R-:W2:Y:S01]  /*2ab0*/  LDS R0, [UR8] ;  /* 0x00000008ff007984 */ /* 0x000ea20008000800 */
[----:B------:R-:W-:Y:S02]  /*2ac0*/  UIADD3 UR5, UPT, UPT, UR4, 0x10, URZ ;  /* 0x0000001004057890 */ /* 0x000fe4000fffe0ff */
[----:B------:R-:W-:Y:S02]  /*2ad0*/  USHF.L.U32 UR6, UR6, UR4, URZ ;  /* 0x0000000406067299 */ /* 0x000fe400080006ff */
[----:B------:R-:W-:-:S04]  /*2ae0*/  USHF.L.U32 UR4, UR9, UR5, URZ ;  /* 0x0000000509047299 */ /* 0x000fc800080006ff */
[----:B------:R-:W-:-:S04]  /*2af0*/  ULOP3.LUT UR4, UR4, UR6, URZ, 0xfc, !UPT ;  /* 0x0000000604047292 */ /* 0x000fc8000f8efcff */
[----:B------:R-:W-:Y:S01]  /*2b00*/  ULOP3.LUT UR6, UR4, 0xffff, URZ, 0xc0, !UPT ;  /* 0x0000ffff04067892 */ /* 0x000fe2000f8ec0ff */
[----:B--2---:R-:W-:-:S13]  /*2b10*/  R2UR UR7, R0 ;  /* 0x00000000000772ca */ /* 0x004fda00000e0000 */
[----:B------:R-:W-:-:S04]  /*2b20*/  ULOP3.LUT UR5, UR4, 0xffff, UR7, 0x80, !UPT ;  /* 0x0000ffff04057892 */ /* 0x000fc8000f8e8007 */
[----:B------:R-:W-:-:S09]  /*2b30*/  UISETP.NE.AND UP0, UPT, UR5, UR6, UPT ;  /* 0x000000060500728c */ /* 0x000fd2000bf05270 */
[----:B------:R-:W-:Y:S05]  /*2b40*/  BRA.U UP0, `(.L_x_30) ;  /* 0x00000001004c7547 */ /* 0x000fea000b800000 */
[----:B------:R-:W-:Y:S02]  /*2b50*/  USHF.R.U32.HI UR5, URZ, 0x10, UR4 ;  /* 0x00000010ff057899 */ /* 0x000fe40008011604 */
[----:B------:R-:W-:-:S04]  /*2b60*/  USHF.R.U32.HI UR6, URZ, 0x10, UR7 ;  /* 0x00000010ff067899 */ /* 0x000fc80008011607 */
[----:B------:R-:W-:-:S04]  /*2b70*/  ULOP3.LUT UR6, UR6, UR5, URZ, 0xc0, !UPT ;  /* 0x0000000506067292 */ /* 0x000fc8000f8ec0ff */
[----:B------:R-:W-:-:S09]  /*2b80*/  UISETP.NE.AND UP0, UPT, UR6, UR5, UPT ;  /* 0x000000050600728c */ /* 0x000fd2000bf05270 */
[----:B------:R-:W-:Y:S05]  /*2b90*/  BRA.U UP0, `(.L_x_31) ;  /* 0x00000001002c7547 */ /* 0x000fea000b800000 */
[----:B-1----:R-:W1:Y:S01]  /*2ba0*/  S2R R2, SR_LANEID ;  /* 0x0000000000027919 */ /* 0x002e620000000000 */
[----:B------:R-:W-:-:S03]  /*2bb0*/  ULOP3.LUT UR5, URZ, UR4, URZ, 0x33, !UPT ;  /* 0x00000004ff057292 */ /* 0x000fc6000f8e33ff */
[----:B------:R-:W-:Y:S02]  /*2bc0*/  VOTEU.ANY UR4, UPT, PT ;  /* 0x0000000000047886 */ /* 0x000fe400038e0100 */
[----:B------:R-:W-:Y:S01]  /*2bd0*/  UFLO.U32 UR4, UR4 ;  /* 0x00000004000472bd */ /* 0x000fe200080e0000 */
[----:B------:R-:W-:-:S04]  /*2be0*/  IMAD.U32 R0, RZ, RZ, UR5 ;  /* 0x00000005ff007e24 */ /* 0x000fc8000f8e00ff */
[----:B------:R-:W2:Y:S02]  /*2bf0*/  REDUX UR6, R0 ;  /* 0x00000000000673c4 */ /* 0x000ea40000000000 */
[----:B------:R4:W-:Y:S01]  /*2c00*/  UTCATOMSWS.AND URZ, UR5 ;  /* 0x0000000500ff79e3 */ /* 0x0009e20008000000 */
[----:B-1----:R-:W-:Y:S02]  /*2c10*/  ISETP.EQ.U32.AND P0, PT, R2, UR4, PT ;  /* 0x0000000402007c0c */ /* 0x002fe4000bf02070 */
[----:B--2---:R-:W-:-:S11]  /*2c20*/  MOV R2, UR6 ;  /* 0x0000000600027c02 */ /* 0x004fd60008000f00 */
[----:B------:R4:W-:Y:S01]  /*2c30*/  @P0 ATOMS.AND RZ, [UR8], R2 ;  /* 0x00000002ffff098c */ /* 0x0009e2000a800008 */
[----:B------:R-:W-:Y:S05]  /*2c40*/  BRA `(.L_x_32) ;  /* 0x0000000000147947 */ /* 0x000fea0003800000 */
.L_x_31:
[----:B-1----:R-:W-:Y:S02]  /*2c50*/  MOV R2, 0x2c70 ;  /* 0x00002c7000027802 */ /* 0x002fe40000000f00 */
[----:B---3--:R-:W-:Y:S05]  /*2c60*/  CALL.REL.NOINC `($__internal_0_$__cuda_sm10x_tcgen05_guardrail_trap_col_being_dealloced_not_returned_by_alloc) ;  /* 0x0000000000cc7944 */ /* 0x008fea0003c00000 */
[----:B------:R-:W-:Y:S05]  /*2c70*/  BRA `(.L_x_32) ;  /* 0x0000000000087947 */ /* 0x000fea0003800000 */
.L_x_30:
[----:B-1----:R-:W-:Y:S02]  /*2c80*/  MOV R2, 0x2ca0 ;  /* 0x00002ca000027802 */ /* 0x002fe40000000f00 */
[----:B---3--:R-:W-:Y:S05]  /*2c90*/  CALL.REL.NOINC `($__internal_2_$__cuda_sm10x_tcgen05_guardrail_trap_unallocated_columns_being_dealloced) ;  /* 0x0000000000d87944 */ /* 0x008fea0003c00000 */
.L_x_32:
[----:B------:R-:W-:Y:S01]  /*2ca0*/  NOP ;  /* 0x0000000000007918 */ /* 0x000fe20000000000 */
[----:B------:R-:W-:-:S04]  /*2cb0*/  DEPBAR.LE SB0, 0x0 ;  /* 0x000080000000791a */ /* 0x000fc80000000000 */
[----:B----4-:R-:W-:Y:S05]  /*2cc0*/  EXIT ;  /* 0x000000000000794d */ /* 0x010fea0003800000 */
.L_x_6:
[----:B------:R-:W-:Y:S02]  /*2cd0*/  MOV R6, UR4 ;  /* 0x0000000400067c02 */ /* 0x000fe40008000f00 */
[----:B------:R-:W-:Y:S02]  /*2ce0*/  MOV R7, UR4 ;  /* 0x0000000400077c02 */ /* 0x000fe40008000f00 */
[----:B------:R-:W-:-:S07]  /*2cf0*/  MOV R0, UR25 ;  /* 0x0000001900007c02 */ /* 0x000fce0008000f00 */
.L_x_33:
[----:B-1----:R1:W2:Y:S02]  /*2d00*/  SYNCS.PHASECHK.TRANS64.TRYWAIT P0, [R0+URZ+0x20], R7 ;  /* 0x00002007000075a7 */ /* 0x0022a400080011ff */
[----:B--2---:R-:W-:Y:S05]  /*2d10*/  @!P0 NANOSLEEP.SYNCS 0x989680 ;  /* 0x009896800000895d */ /* 0x004fea0003900000 */
[----:B------:R-:W2:Y:S02]  /*2d20*/  @!P0 SYNCS.PHASECHK.TRANS64 P0, [R0+URZ+0x20], R7 ;  /* 0x00002007000085a7 */ /* 0x000ea400080010ff */
[----:B--2---:R-:W-:Y:S05]  /*2d30*/  @!P0 BRA `(.L_x_33) ;  /* 0xfffffffc00f08947 */ /* 0x004fea000383ffff */
[----:B------:R-:W-:Y:S05]  /*2d40*/  BRA `(.L_x_5) ;  /* 0xffffffdc00347947 */ /* 0x000fea000383ffff */
.L_x_9:
[----:B------:R-:W-:Y:S02]  /*2d50*/  MOV R6, UR5 ;  /* 0x0000000500067c02 */ /* 0x000fe40008000f00 */
[----:B------:R-:W-:Y:S02]  /*2d60*/  MOV R7, UR5 ;  /* 0x0000000500077c02 */ /* 0x000fe40008000f00 */
[----:B------:R-:W-:-:S07]  /*2d70*/  MOV R0, UR4 ;  /* 0x0000000400007c02 */ /* 0x000fce0008000f00 */
.L_x_34:
[----:B-1----:R1:W5:Y:S02]  /*2d80*/  SYNCS.PHASECHK.TRANS64.TRYWAIT P0, [R0+URZ+0x20], R7 ;  /* 0x00002007000075a7 */ /* 0x00236400080011ff */
[----:B-----5:R-:W-:Y:S05]  /*2d90*/  @!P0 NANOSLEEP.SYNCS 0x989680 ;  /* 0x009896800000895d */ /* 0x020fea0003900000 */
[----:B------:R-:W5:Y:S02]  /*2da0*/  @!P0 SYNCS.PHASECHK.TRANS64 P0, [R0+URZ+0x20], R7 ;  /* 0x00002007000085a7 */ /* 0x000f6400080010ff */
[----:B-----5:R-:W-:Y:S05]  /*2db0*/  @!P0 BRA `(.L_x_34) ;  /* 0xfffffffc00f08947 */ /* 0x020fea000383ffff */
[----:B------:R-:W-:Y:S05]  /*2dc0*/  BRA `(.L_x_35) ;  /* 0xffffffe000407947 */ /* 0x000fea000383ffff */
.L_x_12:
[----:B------:R-:W-:Y:S02]  /*2dd0*/  MOV R0, UR50 ;  /* 0x0000003200007c02 */ /* 0x000fe40008000f00 */
[-C--:B------:R-:W-:Y:S02]  /*2de0*/  MOV R6, R2.reuse ;  /* 0x0000000200067202 */ /* 0x080fe40000000f00 */
[----:B------:R-:W-:-:S07]  /*2df0*/  MOV R7, R2 ;  /* 0x0000000200077202 */ /* 0x000fce0000000f00 */
.L_x_36:
[----:B-1----:R1:W4:Y:S02]  /*2e00*/  SYNCS.PHASECHK.TRANS64.TRYWAIT P0, [R0+URZ+0x48], R7 ;  /* 0x00004807000075a7 */ /* 0x00232400080011ff */
[----:B----4-:R-:W-:Y:S05]  /*2e10*/  @!P0 NANOSLEEP.SYNCS 0x989680 ;  /* 0x009896800000895d */ /* 0x010fea0003900000 */
[----:B------:R-:W4:Y:S02]  /*2e20*/  @!P0 SYNCS.PHASECHK.TRANS64 P0, [R0+URZ+0x48], R7 ;  /* 0x00004807000085a7 */ /* 0x000f2400080010ff */
[----:B----4-:R-:W-:Y:S05]  /*2e30*/  @!P0 BRA `(.L_x_36) ;  /* 0xfffffffc00f08947 */ /* 0x010fea000383ffff */
[----:B------:R-:W-:Y:S05]  /*2e40*/  BRA `(.L_x_37) ;  /* 0xffffffe400747947 */ /* 0x000fea000383ffff */
.L_x_14:
[----:B------:R-:W-:Y:S02]  /*2e50*/  MOV R6, UR41 ;  /* 0x0000002900067c02 */ /* 0x000fe40008000f00 */
[----:B------:R-:W-:Y:S02]  /*2e60*/  MOV R7, UR41 ;  /* 0x0000002900077c02 */ /* 0x000fe40008000f00 */
[----:B------:R-:W-:Y:S07]  /*2e70*/  MOV R0, UR40 ;  /* 0x0000002800007c02 */ /* 0x000fee0008000f00 */
.L_x_38:
[----:B-1----:R1:W4:Y:S02]  /*2e80*/  SYNCS.PHASECHK.TRANS64.TRYWAIT P1, [R0+URZ], R7 ;  /* 0x00000007000075a7 */ /* 0x00232400080211ff */
[----:B----4-:R-:W-:Y:S05]  /*2e90*/  @!P1 NANOSLEEP.SYNCS 0x989680 ;  /* 0x009896800000995d */ /* 0x010fea0003900000 */
[----:B------:R-:W4:Y:S02]  /*2ea0*/  @!P1 SYNCS.PHASECHK.TRANS64 P1, [R0+URZ], R7 ;  /* 0x00000007000095a7 */ /* 0x000f2400080210ff */
[----:B----4-:R-:W-:Y:S05]  /*2eb0*/  @!P1 BRA `(.L_x_38) ;  /* 0xfffffffc00f09947 */ /* 0x010fea000383ffff */
[----:B------:R-:W-:Y:S05]  /*2ec0*/  BRA `(.L_x_13) ;  /* 0xffffffe8001c7947 */ /* 0x000fea000383ffff */
.L_x_17:
[----:B------:R-:W-:-:S07]  /*2ed0*/  MOV R7, R6 ;  /* 0x0000000600077202 */ /* 0x000fce0000000f00 */
.L_x_39:
[----:B-1----:R1:W4:Y:S02]  /*2ee0*/  SYNCS.PHASECHK.TRANS64.TRYWAIT P0, [R9+URZ+0x48], R7 ;  /* 0x00004807090075a7 */ /* 0x00232400080011ff */
[----:B----4-:R-:W-:Y:S05]  /*2ef0*/  @!P0 NANOSLEEP.SYNCS 0x989680 ;  /* 0x009896800000895d */ /* 0x010fea0003900000 */
[----:B------:R-:W4:Y:S02]  /*2f00*/  @!P0 SYNCS.PHASECHK.TRANS64 P0, [R9+URZ+0x48], R7 ;  /* 0x00004807090085a7 */ /* 0x000f2400080010ff */
[----:B----4-:R-:W-:Y:S05]  /*2f10*/  @!P0 BRA `(.L_x_39) ;  /* 0xfffffffc00f08947 */ /* 0x010fea000383ffff */
[----:B------:R-:W-:Y:S05]  /*2f20*/  BRA `(.L_x_10) ;  /* 0xffffffe800bc7947 */ /* 0x000fea000383ffff */
.L_x_24:
[-C--:B------:R-:W-:Y:S02]  /*2f30*/  MOV R6, R4.reuse ;  /* 0x0000000400067202 */ /* 0x080fe40000000f00 */
[----:B------:R-:W-:-:S07]  /*2f40*/  MOV R7, R4 ;  /* 0x0000000400077202 */ /* 0x000fce0000000f00 */
.L_x_40:
[----:B-1----:R1:W2:Y:S02]  /*2f50*/  SYNCS.PHASECHK.TRANS64.TRYWAIT P0, [R5+URZ+0x40], R7 ;  /* 0x00004007050075a7 */ /* 0x0022a400080011ff */
[----:B--2---:R-:W-:Y:S05]  /*2f60*/  @!P0 NANOSLEEP.SYNCS 0x989680 ;  /* 0x009896800000895d */ /* 0x004fea0003900000 */
[----:B------:R-:W2:Y:S02]  /*2f70*/  @!P0 SYNCS.PHASECHK.TRANS64 P0, [R5+URZ+0x40], R7 ;  /* 0x00004007050085a7 */ /* 0x000ea400080010ff */
[----:B--2---:R-:W-:Y:S05]  /*2f80*/  @!P0 BRA `(.L_x_40) ;  /* 0xfffffffc00f08947 */ /* 0x004fea000383ffff */
[----:B------:R-:W-:Y:S05]  /*2f90*/  BRA `(.L_x_41) ;  /* 0xfffffff000ac7947 */ /* 0x000fea000383ffff */
        .weak           $__internal_0_$__cuda_sm10x_tcgen05_guardrail_trap_col_being_dealloced_not_returned_by_alloc
        .type           $__internal_0_$__cuda_sm10x_tcgen05_guardrail_trap_col_being_dealloced_not_returned_by_alloc,@function
        .size           $__internal_0_$__cuda_sm10x_tcgen05_guardrail_trap_col_being_dealloced_not_returned_by_alloc,($__internal_1_$__cuda_sm10x_tcgen05_guardrail_trap_phase_invalid_during_alloc - $__internal_0_$__cuda_sm10x_tcgen05_guardrail_trap_col_being_dealloced_not_returned_by_alloc)
$__internal_0_$__cuda_sm10x_tcgen05_guardrail_trap_col_being_dealloced_not_returned_by_alloc:
[----:B------:R-:W-:Y:S05]  /*2fa0*/  BPT.TRAP 0x1 ;  /* 0x000000040000795c */ /* 0x000fea0000300000 */
[----:B------:R-:W-:-:S04]  /*2fb0*/  HFMA2 R3, -RZ, RZ, 0, 0 ;  /* 0x00000000ff037431 */ /* 0x000fc800000001ff */
[----:B------:R-:W-:Y:S05]  /*2fc0*/  RET.REL.NODEC R2 `(kernel_cutlass_kernel_cudnngemm_amaxdense_blockscaled_gemm_persistent_amaxSm100BlockScaledPersistentDenseGemmKernel_object_at__TiledMMA_ThrLayoutVMNK11110000_PermutationMNK____MMAAtom_Thr_0) ;  /* 0xffffffd0020c7950 */ /* 0x000fea0003c3ffff */
        .weak           $__internal_1_$__cuda_sm10x_tcgen05_guardrail_trap_phase_invalid_during_alloc
        .type           $__internal_1_$__cuda_sm10x_tcgen05_guardrail_trap_phase_invalid_during_alloc,@function
        .size           $__internal_1_$__cuda_sm10x_tcgen05_guardrail_trap_phase_invalid_during_alloc,($__internal_2_$__cuda_sm10x_tcgen05_guardrail_trap_unallocated_columns_being_dealloced - $__internal_1_$__cuda_sm10x_tcgen05_guardrail_trap_phase_invalid_during_alloc)
$__internal_1_$__cuda_sm10x_tcgen05_guardrail_trap_phase_invalid_during_alloc:
[----:B------:R-:W-:Y:S05]  /*2fd0*/  BPT.TRAP 0x1 ;  /* 0x000000040000795c */ /* 0x000fea0000300000 */
[----:B------:R-:W-:-:S04]  /*2fe0*/  MOV R5, 0x0 ;  /* 0x0000000000057802 */ /* 0x000fc80000000f00 */
[----:B------:R-:W-:Y:S05]  /*2ff0*/  RET.REL.NODEC R4 `(kernel_cutlass_kernel_cudnngemm_amaxdense_blockscaled_gemm_persistent_amaxSm100BlockScaledPersistentDenseGemmKernel_object_at__TiledMMA_ThrLayoutVMNK11110000_PermutationMNK____MMAAtom_Thr_0) ;  /* 0xffffffd004007950 */ /* 0x000fea0003c3ffff */
        .weak           $__internal_2_$__cuda_sm10x_tcgen05_guardrail_trap_unallocated_columns_being_dealloced
        .type           $__internal_2_$__cuda_sm10x_tcgen05_guardrail_trap_unallocated_columns_being_dealloced,@function
        .size           $__internal_2_$__cuda_sm10x_tcgen05_guardrail_trap_unallocated_columns_being_dealloced,(.L_x_45 - $__internal_2_$__cuda_sm10x_tcgen05_guardrail_trap_unallocated_columns_being_dealloced)
$__internal_2_$__cuda_sm10x_tcgen05_guardrail_trap_unallocated_columns_being_dealloced:
[----:B------:R-:W-:Y:S05]  /*3000*/  BPT.TRAP 0x1 ;  /* 0x000000040000795c */ /* 0x000fea0000300000 */
[----:B------:R-:W-:-:S04]  /*3010*/  HFMA2 R3, -RZ, RZ, 0, 0 ;  /* 0x00000000ff037431 */ /* 0x000fc800000001ff */
[----:B------:R-:W-:Y:S05]  /*3020*/  RET.REL.NODEC R2 `(kernel_cutlass_kernel_cudnngemm_amaxdense_blockscaled_gemm_persistent_amaxSm100BlockScaledPersistentDenseGemmKernel_object_at__TiledMMA_ThrLayoutVMNK11110000_PermutationMNK____MMAAtom_Thr_0) ;  /* 0xffffffcc02f47950 */ /* 0x000fea0003c3ffff */
.L_x_42:
[----:B------:R-:W-:-:S00]  /*3030*/  BRA `(.L_x_42) ;  /* 0xfffffffc00fc7947 */ /* 0x000fc0000383ffff */
[----:B------:R-:W-:-:S00]  /*3040*/  NOP ;  /* 0x0000000000007918 */ /* 0x000fc00000000000 */
        /* <DEDUP_REMOVED lines=11> */
.L_x_45:


//--------------------- .nv.shared.kernel_cutlass_kernel_cudnngemm_amaxdense_blockscaled_gemm_persistent_amaxSm100BlockScaledPersistentDenseGemmKernel_object_at__TiledMMA_ThrLayoutVMNK11110000_PermutationMNK____MMAAtom_Thr_0 --------------------------
	.section	.nv.shared.kernel_cutlass_kernel_cudnngemm_amaxdense_blockscaled_gemm_persistent_amaxSm100BlockScaledPersistentDenseGemmKernel_object_at__TiledMMA_ThrLayoutVMNK11110000_PermutationMNK____MMAAtom_Thr_0,"aw",@nobits
	.sectionflags	@""
	.align	1024
	.zero		1024


//--------------------- .nv.shared.reserved.0     --------------------------
	.section	.nv.shared.reserved.0,"aw",@nobits
	.align	8
	.weak		__nv_reservedSMEM_offset_0_alias
	.size		__nv_reservedSMEM_offset_0_alias, 0, 64
	.other		__nv_reservedSMEM_offset_0_alias,@"STO_CUDA_RESERVED_SHARED STV_DEFAULT"
__nv_reservedSMEM_offset_0_alias:
	.zero		0
.nv.shared.reserved.0:
	.zero		64
	.weak		__nv_reservedSMEM_allocation_phase
	.type		__nv_reservedSMEM_allocation_phase,@object
	.size		__nv_reservedSMEM_allocation_phase,(.L_0 - __nv_reservedSMEM_allocation_phase)
__nv_reservedSMEM_allocation_phase:
	.zero		1
.L_0:
	.zero		7
	.weak		__nv_reservedSMEM_devtool_atexit_pc
	.type		__nv_reservedSMEM_devtool_atexit_pc,@object
	.size		__nv_reservedSMEM_devtool_atexit_pc,(__nv_reservedSMEM_allocation_mask - __nv_reservedSMEM_devtool_atexit_pc)
__nv_reservedSMEM_devtool_atexit_pc:
	.zero		8
	.weak		__nv_reservedSMEM_allocation_mask
	.type		__nv_reservedSMEM_allocation_mask,@object
	.size		__nv_reservedSMEM_allocation_mask,(.L_2 - __nv_reservedSMEM_allocation_mask)
__nv_reservedSMEM_allocation_mask:
	.zero		4
.L_2:


//--------------------- .nv.constant0.kernel_cutlass_kernel_cudnngemm_amaxdense_blockscaled_gemm_persistent_amaxSm100BlockScaledPersistentDenseGemmKernel_object_at__TiledMMA_ThrLayoutVMNK11110000_PermutationMNK____MMAAtom_Thr_0 --------------------------
	.section	.nv.constant0.kernel_cutlass_kernel_cudnngemm_amaxdense_blockscaled_gemm_persistent_amaxSm100BlockScaledPersistentDenseGemmKernel_object_at__TiledMMA_ThrLayoutVMNK11110000_PermutationMNK____MMAAtom_Thr_0,"a",@progbits
	.sectionflags	@""
	.align	4
.nv.constant0.kernel_cutlass_kernel_cudnngemm_amaxdense_blockscaled_gemm_persistent_amaxSm100BlockScaledPersistentDenseGemmKernel_object_at__TiledMMA_ThrLayoutVMNK11110000_PermutationMNK____MMAAtom_Thr_0:
	.zero		1644


//--------------------- SYMBOLS --------------------------

	.type		.nv.reservedSmem.offset0,@object
	.size		.nv.reservedSmem.offset0,0x4
	.type		.nv.reservedSmem.cap,@object
	.size		.nv.reservedSmem.cap,0x4
